//
// Generated by NVIDIA NVVM Compiler
//
// Compiler Build ID: CL-36424714
// Cuda compilation tools, release 13.0, V13.0.88
// Based on NVVM 20.0.0
//

.version 9.0
.target sm_100
.address_size 64

	// .globl	_Z17naiveMatMulKernelPKfS0_Pfi
// _ZZ28alphaTensorLargeMatMulKernelPKfS0_PfS0_S0_S0_E3s_p has been demoted

.visible .entry _Z17naiveMatMulKernelPKfS0_Pfi(
	.param .u64 .ptr .align 1 _Z17naiveMatMulKernelPKfS0_Pfi_param_0,
	.param .u64 .ptr .align 1 _Z17naiveMatMulKernelPKfS0_Pfi_param_1,
	.param .u64 .ptr .align 1 _Z17naiveMatMulKernelPKfS0_Pfi_param_2,
	.param .u32 _Z17naiveMatMulKernelPKfS0_Pfi_param_3
)
{
	.reg .pred 	%p<10>;
	.reg .b32 	%r<40>;
	.reg .b32 	%f<67>;
	.reg .b64 	%rd<67>;

	ld.param.u64 	%rd14, [_Z17naiveMatMulKernelPKfS0_Pfi_param_0];
	ld.param.u64 	%rd15, [_Z17naiveMatMulKernelPKfS0_Pfi_param_1];
	ld.param.u32 	%r18, [_Z17naiveMatMulKernelPKfS0_Pfi_param_3];
	cvta.to.global.u64 	%rd1, %rd15;
	cvta.to.global.u64 	%rd2, %rd14;
	mov.u32 	%r19, %ctaid.y;
	mov.u32 	%r20, %ntid.y;
	mov.u32 	%r21, %tid.y;
	mad.lo.s32 	%r1, %r19, %r20, %r21;
	mov.u32 	%r22, %ctaid.x;
	mov.u32 	%r23, %ntid.x;
	mov.u32 	%r24, %tid.x;
	mad.lo.s32 	%r2, %r22, %r23, %r24;
	max.s32 	%r25, %r1, %r2;
	setp.ge.s32 	%p1, %r25, %r18;
	@%p1 bra 	$L__BB0_13;
	mul.lo.s32 	%r3, %r18, %r1;
	and.b32  	%r4, %r18, 7;
	setp.lt.u32 	%p2, %r18, 8;
	mov.f32 	%f66, 0f00000000;
	mov.b32 	%r38, 0;
	@%p2 bra 	$L__BB0_4;
	and.b32  	%r38, %r18, 2147483640;
	neg.s32 	%r36, %r38;
	mul.wide.s32 	%rd16, %r18, 4;
	add.s64 	%rd3, %rd1, %rd16;
	shl.b32 	%r7, %r18, 3;
	mul.wide.s32 	%rd17, %r18, 8;
	add.s64 	%rd4, %rd1, %rd17;
	mul.wide.s32 	%rd18, %r18, 12;
	add.s64 	%rd5, %rd1, %rd18;
	mul.wide.s32 	%rd19, %r18, 16;
	add.s64 	%rd6, %rd1, %rd19;
	mul.wide.s32 	%rd20, %r18, 20;
	add.s64 	%rd7, %rd1, %rd20;
	mul.wide.s32 	%rd21, %r18, 24;
	add.s64 	%rd8, %rd1, %rd21;
	mul.wide.s32 	%rd22, %r18, 28;
	add.s64 	%rd9, %rd1, %rd22;
	mul.wide.u32 	%rd23, %r3, 4;
	add.s64 	%rd24, %rd23, %rd2;
	add.s64 	%rd66, %rd24, 16;
	mov.f32 	%f66, 0f00000000;
	mov.u32 	%r35, %r2;
$L__BB0_3:
	.pragma "nounroll";
	mul.wide.s32 	%rd25, %r35, 4;
	add.s64 	%rd26, %rd3, %rd25;
	add.s64 	%rd27, %rd4, %rd25;
	add.s64 	%rd28, %rd5, %rd25;
	add.s64 	%rd29, %rd6, %rd25;
	add.s64 	%rd30, %rd7, %rd25;
	add.s64 	%rd31, %rd8, %rd25;
	add.s64 	%rd32, %rd9, %rd25;
	add.s64 	%rd33, %rd1, %rd25;
	ld.global.f32 	%f16, [%rd66+-16];
	ld.global.f32 	%f17, [%rd33];
	fma.rn.f32 	%f18, %f16, %f17, %f66;
	ld.global.f32 	%f19, [%rd66+-12];
	ld.global.f32 	%f20, [%rd26];
	fma.rn.f32 	%f21, %f19, %f20, %f18;
	ld.global.f32 	%f22, [%rd66+-8];
	ld.global.f32 	%f23, [%rd27];
	fma.rn.f32 	%f24, %f22, %f23, %f21;
	ld.global.f32 	%f25, [%rd66+-4];
	ld.global.f32 	%f26, [%rd28];
	fma.rn.f32 	%f27, %f25, %f26, %f24;
	ld.global.f32 	%f28, [%rd66];
	ld.global.f32 	%f29, [%rd29];
	fma.rn.f32 	%f30, %f28, %f29, %f27;
	ld.global.f32 	%f31, [%rd66+4];
	ld.global.f32 	%f32, [%rd30];
	fma.rn.f32 	%f33, %f31, %f32, %f30;
	ld.global.f32 	%f34, [%rd66+8];
	ld.global.f32 	%f35, [%rd31];
	fma.rn.f32 	%f36, %f34, %f35, %f33;
	ld.global.f32 	%f37, [%rd66+12];
	ld.global.f32 	%f38, [%rd32];
	fma.rn.f32 	%f66, %f37, %f38, %f36;
	add.s32 	%r36, %r36, 8;
	add.s32 	%r35, %r35, %r7;
	add.s64 	%rd66, %rd66, 32;
	setp.ne.s32 	%p3, %r36, 0;
	@%p3 bra 	$L__BB0_3;
$L__BB0_4:
	setp.eq.s32 	%p4, %r4, 0;
	@%p4 bra 	$L__BB0_12;
	and.b32  	%r13, %r18, 3;
	setp.lt.u32 	%p5, %r4, 4;
	@%p5 bra 	$L__BB0_7;
	add.s32 	%r27, %r38, %r3;
	mul.wide.u32 	%rd34, %r27, 4;
	add.s64 	%rd35, %rd2, %rd34;
	ld.global.f32 	%f40, [%rd35];
	mad.lo.s32 	%r28, %r38, %r18, %r2;
	mul.wide.s32 	%rd36, %r28, 4;
	add.s64 	%rd37, %rd1, %rd36;
	ld.global.f32 	%f41, [%rd37];
	fma.rn.f32 	%f42, %f40, %f41, %f66;
	cvt.u64.u32 	%rd38, %r3;
	cvt.u64.u32 	%rd39, %r38;
	add.s64 	%rd40, %rd39, %rd38;
	shl.b64 	%rd41, %rd40, 2;
	add.s64 	%rd42, %rd2, %rd41;
	ld.global.f32 	%f43, [%rd42+4];
	mul.wide.s32 	%rd43, %r18, 4;
	add.s64 	%rd44, %rd37, %rd43;
	ld.global.f32 	%f44, [%rd44];
	fma.rn.f32 	%f45, %f43, %f44, %f42;
	ld.global.f32 	%f46, [%rd42+8];
	add.s64 	%rd45, %rd44, %rd43;
	ld.global.f32 	%f47, [%rd45];
	fma.rn.f32 	%f48, %f46, %f47, %f45;
	ld.global.f32 	%f49, [%rd42+12];
	add.s64 	%rd46, %rd45, %rd43;
	ld.global.f32 	%f50, [%rd46];
	fma.rn.f32 	%f66, %f49, %f50, %f48;
	add.s32 	%r38, %r38, 4;
$L__BB0_7:
	setp.eq.s32 	%p6, %r13, 0;
	@%p6 bra 	$L__BB0_12;
	setp.eq.s32 	%p7, %r13, 1;
	@%p7 bra 	$L__BB0_10;
	add.s32 	%r29, %r38, %r3;
	mul.wide.u32 	%rd47, %r29, 4;
	add.s64 	%rd48, %rd2, %rd47;
	ld.global.f32 	%f52, [%rd48];
	mad.lo.s32 	%r30, %r38, %r18, %r2;
	mul.wide.s32 	%rd49, %r30, 4;
	add.s64 	%rd50, %rd1, %rd49;
	ld.global.f32 	%f53, [%rd50];
	fma.rn.f32 	%f54, %f52, %f53, %f66;
	cvt.u64.u32 	%rd51, %r3;
	cvt.u64.u32 	%rd52, %r38;
	add.s64 	%rd53, %rd52, %rd51;
	shl.b64 	%rd54, %rd53, 2;
	add.s64 	%rd55, %rd2, %rd54;
	ld.global.f32 	%f55, [%rd55+4];
	mul.wide.s32 	%rd56, %r18, 4;
	add.s64 	%rd57, %rd50, %rd56;
	ld.global.f32 	%f56, [%rd57];
	fma.rn.f32 	%f66, %f55, %f56, %f54;
	add.s32 	%r38, %r38, 2;
$L__BB0_10:
	and.b32  	%r31, %r18, 1;
	setp.eq.b32 	%p8, %r31, 1;
	not.pred 	%p9, %p8;
	@%p9 bra 	$L__BB0_12;
	add.s32 	%r32, %r38, %r3;
	mul.wide.u32 	%rd58, %r32, 4;
	add.s64 	%rd59, %rd2, %rd58;
	ld.global.f32 	%f57, [%rd59];
	mad.lo.s32 	%r33, %r38, %r18, %r2;
	mul.wide.s32 	%rd60, %r33, 4;
	add.s64 	%rd61, %rd1, %rd60;
	ld.global.f32 	%f58, [%rd61];
	fma.rn.f32 	%f66, %f57, %f58, %f66;
$L__BB0_12:
	ld.param.u64 	%rd65, [_Z17naiveMatMulKernelPKfS0_Pfi_param_2];
	add.s32 	%r34, %r3, %r2;
	cvta.to.global.u64 	%rd62, %rd65;
	mul.wide.s32 	%rd63, %r34, 4;
	add.s64 	%rd64, %rd62, %rd63;
	st.global.f32 	[%rd64], %f66;
$L__BB0_13:
	ret;

}
	// .globl	_Z28alphaTensorLargeMatMulKernelPKfS0_PfS0_S0_S0_
.visible .entry _Z28alphaTensorLargeMatMulKernelPKfS0_PfS0_S0_S0_(
	.param .u64 .ptr .align 1 _Z28alphaTensorLargeMatMulKernelPKfS0_PfS0_S0_S0__param_0,
	.param .u64 .ptr .align 1 _Z28alphaTensorLargeMatMulKernelPKfS0_PfS0_S0_S0__param_1,
	.param .u64 .ptr .align 1 _Z28alphaTensorLargeMatMulKernelPKfS0_PfS0_S0_S0__param_2,
	.param .u64 .ptr .align 1 _Z28alphaTensorLargeMatMulKernelPKfS0_PfS0_S0_S0__param_3,
	.param .u64 .ptr .align 1 _Z28alphaTensorLargeMatMulKernelPKfS0_PfS0_S0_S0__param_4,
	.param .u64 .ptr .align 1 _Z28alphaTensorLargeMatMulKernelPKfS0_PfS0_S0_S0__param_5
)
{
	.local .align 4 .b8 	__local_depot1[36];
	.reg .b64 	%SP;
	.reg .b64 	%SPL;
	.reg .pred 	%p<5>;
	.reg .b16 	%rs<6>;
	.reg .b32 	%r<27>;
	.reg .b32 	%f<92>;
	.reg .b64 	%rd<36>;
	// demoted variable
	.shared .align 4 .b8 _ZZ28alphaTensorLargeMatMulKernelPKfS0_PfS0_S0_S0_E3s_p[92];
	mov.u64 	%SPL, __local_depot1;
	ld.param.u64 	%rd10, [_Z28alphaTensorLargeMatMulKernelPKfS0_PfS0_S0_S0__param_0];
	ld.param.u64 	%rd11, [_Z28alphaTensorLargeMatMulKernelPKfS0_PfS0_S0_S0__param_1];
	ld.param.u64 	%rd12, [_Z28alphaTensorLargeMatMulKernelPKfS0_PfS0_S0_S0__param_3];
	ld.param.u64 	%rd13, [_Z28alphaTensorLargeMatMulKernelPKfS0_PfS0_S0_S0__param_4];
	ld.param.u64 	%rd14, [_Z28alphaTensorLargeMatMulKernelPKfS0_PfS0_S0_S0__param_5];
	cvta.to.global.u64 	%rd1, %rd11;
	cvta.to.global.u64 	%rd15, %rd10;
	cvta.to.global.u64 	%rd16, %rd13;
	cvta.to.global.u64 	%rd17, %rd12;
	cvta.to.global.u64 	%rd18, %rd14;
	add.u64 	%rd20, %SPL, 0;
	mov.u32 	%r1, %ctaid.y;
	mov.u32 	%r11, %ctaid.x;
	mov.b32 	%r12, 0;
	st.local.u32 	[%rd20], %r12;
	st.local.u32 	[%rd20+4], %r12;
	st.local.u32 	[%rd20+8], %r12;
	st.local.u32 	[%rd20+12], %r12;
	st.local.u32 	[%rd20+16], %r12;
	st.local.u32 	[%rd20+20], %r12;
	st.local.u32 	[%rd20+24], %r12;
	st.local.u32 	[%rd20+28], %r12;
	st.local.u32 	[%rd20+32], %r12;
	mul.lo.s32 	%r2, %r11, 3;
	mov.u32 	%r3, %tid.x;
	shl.b32 	%r13, %r3, 2;
	mov.u32 	%r14, _ZZ28alphaTensorLargeMatMulKernelPKfS0_PfS0_S0_S0_E3s_p;
	add.s32 	%r4, %r14, %r13;
	mul.lo.s32 	%r15, %r3, 23;
	mul.wide.u32 	%rd21, %r3, 4;
	add.s64 	%rd2, %rd20, %rd21;
	add.s64 	%rd3, %rd17, %rd21;
	add.s64 	%rd4, %rd16, %rd21;
	mul.wide.u32 	%rd22, %r15, 4;
	add.s64 	%rd5, %rd18, %rd22;
	add.s32 	%r25, %r2, 512;
	mul.wide.u32 	%rd23, %r1, 3072;
	add.s64 	%rd24, %rd23, %rd15;
	add.s64 	%rd35, %rd24, 1024;
	mov.b32 	%r26, 256;
$L__BB1_1:
	setp.gt.u32 	%p1, %r3, 22;
	@%p1 bra 	$L__BB1_3;
	add.s32 	%r16, %r25, -256;
	mul.wide.u32 	%rd25, %r25, 4;
	add.s64 	%rd26, %rd1, %rd25;
	ld.global.f32 	%f1, [%rd26];
	ld.global.f32 	%f2, [%rd35+1024];
	mul.wide.u32 	%rd27, %r16, 4;
	add.s64 	%rd28, %rd1, %rd27;
	ld.global.f32 	%f3, [%rd28];
	ld.global.f32 	%f4, [%rd35];
	add.s32 	%r17, %r25, -512;
	mul.wide.u32 	%rd29, %r17, 4;
	add.s64 	%rd30, %rd1, %rd29;
	ld.global.f32 	%f5, [%rd30];
	ld.global.f32 	%f6, [%rd35+-1024];
	ld.global.f32 	%f7, [%rd3];
	fma.rn.f32 	%f8, %f7, %f6, 0f00000000;
	ld.global.f32 	%f9, [%rd4];
	fma.rn.f32 	%f10, %f9, %f5, 0f00000000;
	ld.global.f32 	%f11, [%rd3+92];
	fma.rn.f32 	%f12, %f11, %f4, %f8;
	ld.global.f32 	%f13, [%rd4+92];
	fma.rn.f32 	%f14, %f13, %f3, %f10;
	ld.global.f32 	%f15, [%rd3+184];
	fma.rn.f32 	%f16, %f15, %f2, %f12;
	ld.global.f32 	%f17, [%rd4+184];
	fma.rn.f32 	%f18, %f17, %f1, %f14;
	mul.f32 	%f19, %f16, %f18;
	st.shared.f32 	[%r4], %f19;
$L__BB1_3:
	setp.gt.u32 	%p2, %r3, 8;
	bar.sync 	0;
	@%p2 bra 	$L__BB1_5;
	ld.global.f32 	%f20, [%rd5];
	ld.shared.f32 	%f21, [_ZZ28alphaTensorLargeMatMulKernelPKfS0_PfS0_S0_S0_E3s_p];
	fma.rn.f32 	%f22, %f20, %f21, 0f00000000;
	ld.global.f32 	%f23, [%rd5+4];
	ld.shared.f32 	%f24, [_ZZ28alphaTensorLargeMatMulKernelPKfS0_PfS0_S0_S0_E3s_p+4];
	fma.rn.f32 	%f25, %f23, %f24, %f22;
	ld.global.f32 	%f26, [%rd5+8];
	ld.shared.f32 	%f27, [_ZZ28alphaTensorLargeMatMulKernelPKfS0_PfS0_S0_S0_E3s_p+8];
	fma.rn.f32 	%f28, %f26, %f27, %f25;
	ld.global.f32 	%f29, [%rd5+12];
	ld.shared.f32 	%f30, [_ZZ28alphaTensorLargeMatMulKernelPKfS0_PfS0_S0_S0_E3s_p+12];
	fma.rn.f32 	%f31, %f29, %f30, %f28;
	ld.global.f32 	%f32, [%rd5+16];
	ld.shared.f32 	%f33, [_ZZ28alphaTensorLargeMatMulKernelPKfS0_PfS0_S0_S0_E3s_p+16];
	fma.rn.f32 	%f34, %f32, %f33, %f31;
	ld.global.f32 	%f35, [%rd5+20];
	ld.shared.f32 	%f36, [_ZZ28alphaTensorLargeMatMulKernelPKfS0_PfS0_S0_S0_E3s_p+20];
	fma.rn.f32 	%f37, %f35, %f36, %f34;
	ld.global.f32 	%f38, [%rd5+24];
	ld.shared.f32 	%f39, [_ZZ28alphaTensorLargeMatMulKernelPKfS0_PfS0_S0_S0_E3s_p+24];
	fma.rn.f32 	%f40, %f38, %f39, %f37;
	ld.global.f32 	%f41, [%rd5+28];
	ld.shared.f32 	%f42, [_ZZ28alphaTensorLargeMatMulKernelPKfS0_PfS0_S0_S0_E3s_p+28];
	fma.rn.f32 	%f43, %f41, %f42, %f40;
	ld.global.f32 	%f44, [%rd5+32];
	ld.shared.f32 	%f45, [_ZZ28alphaTensorLargeMatMulKernelPKfS0_PfS0_S0_S0_E3s_p+32];
	fma.rn.f32 	%f46, %f44, %f45, %f43;
	ld.global.f32 	%f47, [%rd5+36];
	ld.shared.f32 	%f48, [_ZZ28alphaTensorLargeMatMulKernelPKfS0_PfS0_S0_S0_E3s_p+36];
	fma.rn.f32 	%f49, %f47, %f48, %f46;
	ld.global.f32 	%f50, [%rd5+40];
	ld.shared.f32 	%f51, [_ZZ28alphaTensorLargeMatMulKernelPKfS0_PfS0_S0_S0_E3s_p+40];
	fma.rn.f32 	%f52, %f50, %f51, %f49;
	ld.global.f32 	%f53, [%rd5+44];
	ld.shared.f32 	%f54, [_ZZ28alphaTensorLargeMatMulKernelPKfS0_PfS0_S0_S0_E3s_p+44];
	fma.rn.f32 	%f55, %f53, %f54, %f52;
	ld.global.f32 	%f56, [%rd5+48];
	ld.shared.f32 	%f57, [_ZZ28alphaTensorLargeMatMulKernelPKfS0_PfS0_S0_S0_E3s_p+48];
	fma.rn.f32 	%f58, %f56, %f57, %f55;
	ld.global.f32 	%f59, [%rd5+52];
	ld.shared.f32 	%f60, [_ZZ28alphaTensorLargeMatMulKernelPKfS0_PfS0_S0_S0_E3s_p+52];
	fma.rn.f32 	%f61, %f59, %f60, %f58;
	ld.global.f32 	%f62, [%rd5+56];
	ld.shared.f32 	%f63, [_ZZ28alphaTensorLargeMatMulKernelPKfS0_PfS0_S0_S0_E3s_p+56];
	fma.rn.f32 	%f64, %f62, %f63, %f61;
	ld.global.f32 	%f65, [%rd5+60];
	ld.shared.f32 	%f66, [_ZZ28alphaTensorLargeMatMulKernelPKfS0_PfS0_S0_S0_E3s_p+60];
	fma.rn.f32 	%f67, %f65, %f66, %f64;
	ld.global.f32 	%f68, [%rd5+64];
	ld.shared.f32 	%f69, [_ZZ28alphaTensorLargeMatMulKernelPKfS0_PfS0_S0_S0_E3s_p+64];
	fma.rn.f32 	%f70, %f68, %f69, %f67;
	ld.global.f32 	%f71, [%rd5+68];
	ld.shared.f32 	%f72, [_ZZ28alphaTensorLargeMatMulKernelPKfS0_PfS0_S0_S0_E3s_p+68];
	fma.rn.f32 	%f73, %f71, %f72, %f70;
	ld.global.f32 	%f74, [%rd5+72];
	ld.shared.f32 	%f75, [_ZZ28alphaTensorLargeMatMulKernelPKfS0_PfS0_S0_S0_E3s_p+72];
	fma.rn.f32 	%f76, %f74, %f75, %f73;
	ld.global.f32 	%f77, [%rd5+76];
	ld.shared.f32 	%f78, [_ZZ28alphaTensorLargeMatMulKernelPKfS0_PfS0_S0_S0_E3s_p+76];
	fma.rn.f32 	%f79, %f77, %f78, %f76;
	ld.global.f32 	%f80, [%rd5+80];
	ld.shared.f32 	%f81, [_ZZ28alphaTensorLargeMatMulKernelPKfS0_PfS0_S0_S0_E3s_p+80];
	fma.rn.f32 	%f82, %f80, %f81, %f79;
	ld.global.f32 	%f83, [%rd5+84];
	ld.shared.f32 	%f84, [_ZZ28alphaTensorLargeMatMulKernelPKfS0_PfS0_S0_S0_E3s_p+84];
	fma.rn.f32 	%f85, %f83, %f84, %f82;
	ld.global.f32 	%f86, [%rd5+88];
	ld.shared.f32 	%f87, [_ZZ28alphaTensorLargeMatMulKernelPKfS0_PfS0_S0_S0_E3s_p+88];
	fma.rn.f32 	%f88, %f86, %f87, %f85;
	ld.local.f32 	%f89, [%rd2];
	add.f32 	%f90, %f88, %f89;
	st.local.f32 	[%rd2], %f90;
$L__BB1_5:
	bar.sync 	0;
	add.s32 	%r26, %r26, 768;
	add.s32 	%r25, %r25, 768;
	add.s64 	%rd35, %rd35, 12;
	setp.ne.s32 	%p3, %r26, 65536;
	@%p3 bra 	$L__BB1_1;
	setp.gt.u32 	%p4, %r3, 8;
	@%p4 bra 	$L__BB1_8;
	ld.param.u64 	%rd34, [_Z28alphaTensorLargeMatMulKernelPKfS0_PfS0_S0_S0__param_2];
	cvt.u16.u32 	%rs1, %r3;
	mul.lo.s16 	%rs2, %rs1, 171;
	shr.u16 	%rs3, %rs2, 9;
	cvt.u32.u16 	%r18, %rs3;
	mul.lo.s16 	%rs4, %rs3, 3;
	sub.s16 	%rs5, %rs1, %rs4;
	cvt.u32.u16 	%r19, %rs5;
	and.b32  	%r20, %r19, 255;
	ld.local.f32 	%f91, [%rd2];
	mad.lo.s32 	%r21, %r1, 3, %r18;
	shl.b32 	%r22, %r21, 8;
	add.s32 	%r23, %r2, %r20;
	add.s32 	%r24, %r22, %r23;
	cvta.to.global.u64 	%rd31, %rd34;
	mul.wide.u32 	%rd32, %r24, 4;
	add.s64 	%rd33, %rd31, %rd32;
	st.global.f32 	[%rd33], %f91;
$L__BB1_8:
	ret;

}


// ===== COMPILED SASS (sm_100) =====

	.target	sm_100

	.elftype	@"ET_EXEC"


//--------------------- .note.nv.tkinfo           --------------------------
	.section	.note.nv.tkinfo,"",@"SHT_NOTE"
	.sectionflags	@"SHF_NOTE_NV_TKINFO"
	.tkinfo
        /*0018*/ 	.word	0x00000002
        /*0030*/ 	.string	""
        /*0030*/ 	.string	"ptxas"
        /*0030*/ 	.string	"Cuda compilation tools, release 13.0, V13.0.88"
        /*0030*/ 	.string	"Build cuda_13.0.r13.0/compiler.36424714_0"
        /*0030*/ 	.string	"-arch sm_100 -m 64 "



//--------------------- .note.nv.cuinfo           --------------------------
	.section	.note.nv.cuinfo,"",@"SHT_NOTE"
	.sectionflags	@"SHF_NOTE_NV_CUINFO"
        /*0018*/ 	.short	0x0002
        /*001a*/ 	.short	0x0064
        /*001c*/ 	.short	0x0082
	.zero		2


//--------------------- .nv.info                  --------------------------
	.section	.nv.info,"",@"SHT_CUDA_INFO"
	.align	4


	//----- nvinfo : EIATTR_REGCOUNT
	.align		4
        /*0000*/ 	.byte	0x04, 0x2f
        /*0002*/ 	.short	(.L_1 - .L_0)
	.align		4
.L_0:
        /*0004*/ 	.word	index@(_Z17naiveMatMulKernelPKfS0_Pfi)
        /*0008*/ 	.word	0x0000001e


	//----- nvinfo : EIATTR_FRAME_SIZE
	.align		4
.L_1:
        /*000c*/ 	.byte	0x04, 0x11
        /*000e*/ 	.short	(.L_3 - .L_2)
	.align		4
.L_2:
        /*0010*/ 	.word	index@(_Z17naiveMatMulKernelPKfS0_Pfi)
        /*0014*/ 	.word	0x00000000


	//----- nvinfo : EIATTR_REGCOUNT
	.align		4
.L_3:
        /*0018*/ 	.byte	0x04, 0x2f
        /*001a*/ 	.short	(.L_5 - .L_4)
	.align		4
.L_4:
        /*001c*/ 	.word	index@(_Z28alphaTensorLargeMatMulKernelPKfS0_PfS0_S0_S0_)
        /*0020*/ 	.word	0x00000028


	//----- nvinfo : EIATTR_FRAME_SIZE
	.align		4
.L_5:
        /*0024*/ 	.byte	0x04, 0x11
        /*0026*/ 	.short	(.L_7 - .L_6)
	.align		4
.L_6:
        /*0028*/ 	.word	index@(_Z28alphaTensorLargeMatMulKernelPKfS0_PfS0_S0_S0_)
        /*002c*/ 	.word	0x00000000


	//----- nvinfo : EIATTR_MIN_STACK_SIZE
	.align		4
.L_7:
        /*0030*/ 	.byte	0x04, 0x12
        /*0032*/ 	.short	(.L_9 - .L_8)
	.align		4
.L_8:
        /*0034*/ 	.word	index@(_Z28alphaTensorLargeMatMulKernelPKfS0_PfS0_S0_S0_)
        /*0038*/ 	.word	0x00000000


	//----- nvinfo : EIATTR_MIN_STACK_SIZE
	.align		4
.L_9:
        /*003c*/ 	.byte	0x04, 0x12
        /*003e*/ 	.short	(.L_11 - .L_10)
	.align		4
.L_10:
        /*0040*/ 	.word	index@(_Z17naiveMatMulKernelPKfS0_Pfi)
        /*0044*/ 	.word	0x00000000
.L_11:


//--------------------- .nv.compat                --------------------------
	.section	.nv.compat,"",@"SHT_CUDA_COMPAT_INFO"
	.align	4
        /*0000*/ 	.byte	0x02, 0x09, 0x00, 0x00, 0x02, 0x02, 0x01, 0x00, 0x02, 0x05, 0x05, 0x00, 0x03, 0x07, 0x01, 0x01
        /*0010*/ 	.byte	0x02, 0x03, 0x00, 0x00, 0x02, 0x06, 0x01, 0x00, 0x04, 0x0b, 0x08, 0x00, 0x09, 0x00, 0x00, 0x00
        /*0020*/ 	.byte	0x00, 0x00, 0x00, 0x00


//--------------------- .nv.info._Z28alphaTensorLargeMatMulKernelPKfS0_PfS0_S0_S0_ --------------------------
	.section	.nv.info._Z28alphaTensorLargeMatMulKernelPKfS0_PfS0_S0_S0_,"",@"SHT_CUDA_INFO"
	.sectionflags	@""
	.align	4


	//----- nvinfo : EIATTR_CUDA_API_VERSION
	.align		4
        /*0000*/ 	.byte	0x04, 0x37
        /*0002*/ 	.short	(.L_13 - .L_12)
.L_12:
        /*0004*/ 	.word	0x00000082


	//----- nvinfo : EIATTR_KPARAM_INFO
	.align		4
.L_13:
        /*0008*/ 	.byte	0x04, 0x17
        /*000a*/ 	.short	(.L_15 - .L_14)
.L_14:
        /*000c*/ 	.word	0x00000000
        /*0010*/ 	.short	0x0005
        /*0012*/ 	.short	0x0028
        /*0014*/ 	.byte	0x00, 0xf5, 0x21, 0x00


	//----- nvinfo : EIATTR_KPARAM_INFO
	.align		4
.L_15:
        /*0018*/ 	.byte	0x04, 0x17
        /*001a*/ 	.short	(.L_17 - .L_16)
.L_16:
        /*001c*/ 	.word	0x00000000
        /*0020*/ 	.short	0x0004
        /*0022*/ 	.short	0x0020
        /*0024*/ 	.byte	0x00, 0xf5, 0x21, 0x00


	//----- nvinfo : EIATTR_KPARAM_INFO
	.align		4
.L_17:
        /*0028*/ 	.byte	0x04, 0x17
        /*002a*/ 	.short	(.L_19 - .L_18)
.L_18:
        /*002c*/ 	.word	0x00000000
        /*0030*/ 	.short	0x0003
        /*0032*/ 	.short	0x0018
        /*0034*/ 	.byte	0x00, 0xf5, 0x21, 0x00


	//----- nvinfo : EIATTR_KPARAM_INFO
	.align		4
.L_19:
        /*0038*/ 	.byte	0x04, 0x17
        /*003a*/ 	.short	(.L_21 - .L_20)
.L_20:
        /*003c*/ 	.word	0x00000000
        /*0040*/ 	.short	0x0002
        /*0042*/ 	.short	0x0010
        /*0044*/ 	.byte	0x00, 0xf5, 0x21, 0x00


	//----- nvinfo : EIATTR_KPARAM_INFO
	.align		4
.L_21:
        /*0048*/ 	.byte	0x04, 0x17
        /*004a*/ 	.short	(.L_23 - .L_22)
.L_22:
        /*004c*/ 	.word	0x00000000
        /*0050*/ 	.short	0x0001
        /*0052*/ 	.short	0x0008
        /*0054*/ 	.byte	0x00, 0xf5, 0x21, 0x00


	//----- nvinfo : EIATTR_KPARAM_INFO
	.align		4
.L_23:
        /*0058*/ 	.byte	0x04, 0x17
        /*005a*/ 	.short	(.L_25 - .L_24)
.L_24:
        /*005c*/ 	.word	0x00000000
        /*0060*/ 	.short	0x0000
        /*0062*/ 	.short	0x0000
        /*0064*/ 	.byte	0x00, 0xf5, 0x21, 0x00


	//----- nvinfo : EIATTR_SPARSE_MMA_MASK
	.align		4
.L_25:
        /*0068*/ 	.byte	0x03, 0x50
        /*006a*/ 	.short	0x0000


	//----- nvinfo : EIATTR_MAXREG_COUNT
	.align		4
        /*006c*/ 	.byte	0x03, 0x1b
        /*006e*/ 	.short	0x00ff


	//----- nvinfo : EIATTR_NUM_BARRIERS
	.align		4
        /*0070*/ 	.byte	0x02, 0x4c
        /*0072*/ 	.byte	0x01
	.zero		1


	//----- nvinfo : EIATTR_MERCURY_ISA_VERSION
	.align		4
        /*0074*/ 	.byte	0x03, 0x5f
        /*0076*/ 	.short	0x0101


	//----- nvinfo : EIATTR_UNUSED_LOAD_BYTE_OFFSET
	.align		4
        /*0078*/ 	.byte	0x04, 0x44
        /*007a*/ 	.short	(.L_27 - .L_26)


	//   ....[0]....
.L_26:
        /*007c*/ 	.word	0x00000730
        /*0080*/ 	.word	0x00000fff


	//----- nvinfo : EIATTR_VRC_CTA_INIT_COUNT
	.align		4
.L_27:
        /*0084*/ 	.byte	0x02, 0x4a
	.zero		1
	.zero		1


	//----- nvinfo : EIATTR_EXIT_INSTR_OFFSETS
	.align		4
        /*0088*/ 	.byte	0x04, 0x1c
        /*008a*/ 	.short	(.L_29 - .L_28)


	//   ....[0]....
.L_28:
        /*008c*/ 	.word	0x00000a20


	//   ....[1]....
        /*0090*/ 	.word	0x00000c50


	//----- nvinfo : EIATTR_CRS_STACK_SIZE
	.align		4
.L_29:
        /*0094*/ 	.byte	0x04, 0x1e
        /*0096*/ 	.short	(.L_31 - .L_30)
.L_30:
        /*0098*/ 	.word	0x00000000


	//----- nvinfo : EIATTR_CBANK_PARAM_SIZE
	.align		4
.L_31:
        /*009c*/ 	.byte	0x03, 0x19
        /*009e*/ 	.short	0x0030


	//----- nvinfo : EIATTR_PARAM_CBANK
	.align		4
        /*00a0*/ 	.byte	0x04, 0x0a
        /*00a2*/ 	.short	(.L_33 - .L_32)
	.align		4
.L_32:
        /*00a4*/ 	.word	index@(.nv.constant0._Z28alphaTensorLargeMatMulKernelPKfS0_PfS0_S0_S0_)
        /*00a8*/ 	.short	0x0380
        /*00aa*/ 	.short	0x0030


	//----- nvinfo : EIATTR_SW_WAR
	.align		4
.L_33:
        /*00ac*/ 	.byte	0x04, 0x36
        /*00ae*/ 	.short	(.L_35 - .L_34)
.L_34:
        /*00b0*/ 	.word	0x00000008
.L_35:


//--------------------- .nv.info._Z17naiveMatMulKernelPKfS0_Pfi --------------------------
	.section	.nv.info._Z17naiveMatMulKernelPKfS0_Pfi,"",@"SHT_CUDA_INFO"
	.sectionflags	@""
	.align	4


	//----- nvinfo : EIATTR_CUDA_API_VERSION
	.align		4
        /*0000*/ 	.byte	0x04, 0x37
        /*0002*/ 	.short	(.L_37 - .L_36)
.L_36:
        /*0004*/ 	.word	0x00000082


	//----- nvinfo : EIATTR_KPARAM_INFO
	.align		4
.L_37:
        /*0008*/ 	.byte	0x04, 0x17
        /*000a*/ 	.short	(.L_39 - .L_38)
.L_38:
        /*000c*/ 	.word	0x00000000
        /*0010*/ 	.short	0x0003
        /*0012*/ 	.short	0x0018
        /*0014*/ 	.byte	0x00, 0xf0, 0x11, 0x00


	//----- nvinfo : EIATTR_KPARAM_INFO
	.align		4
.L_39:
        /*0018*/ 	.byte	0x04, 0x17
        /*001a*/ 	.short	(.L_41 - .L_40)
.L_40:
        /*001c*/ 	.word	0x00000000
        /*0020*/ 	.short	0x0002
        /*0022*/ 	.short	0x0010
        /*0024*/ 	.byte	0x00, 0xf5, 0x21, 0x00


	//----- nvinfo : EIATTR_KPARAM_INFO
	.align		4
.L_41:
        /*0028*/ 	.byte	0x04, 0x17
        /*002a*/ 	.short	(.L_43 - .L_42)
.L_42:
        /*002c*/ 	.word	0x00000000
        /*0030*/ 	.short	0x0001
        /*0032*/ 	.short	0x0008
        /*0034*/ 	.byte	0x00, 0xf5, 0x21, 0x00


	//----- nvinfo : EIATTR_KPARAM_INFO
	.align		4
.L_43:
        /*0038*/ 	.byte	0x04, 0x17
        /*003a*/ 	.short	(.L_45 - .L_44)
.L_44:
        /*003c*/ 	.word	0x00000000
        /*0040*/ 	.short	0x0000
        /*0042*/ 	.short	0x0000
        /*0044*/ 	.byte	0x00, 0xf5, 0x21, 0x00


	//----- nvinfo : EIATTR_SPARSE_MMA_MASK
	.align		4
.L_45:
        /*0048*/ 	.byte	0x03, 0x50
        /*004a*/ 	.short	0x0000


	//----- nvinfo : EIATTR_MAXREG_COUNT
	.align		4
        /*004c*/ 	.byte	0x03, 0x1b
        /*004e*/ 	.short	0x00ff


	//----- nvinfo : EIATTR_MERCURY_ISA_VERSION
	.align		4
        /*0050*/ 	.byte	0x03, 0x5f
        /*0052*/ 	.short	0x0101


	//----- nvinfo : EIATTR_VRC_CTA_INIT_COUNT
	.align		4
        /*0054*/ 	.byte	0x02, 0x4a
	.zero		1
	.zero		1


	//----- nvinfo : EIATTR_EXIT_INSTR_OFFSETS
	.align		4
        /*0058*/ 	.byte	0x04, 0x1c
        /*005a*/ 	.short	(.L_47 - .L_46)


	//   ....[0]....
.L_46:
        /*005c*/ 	.word	0x000000c0


	//   ....[1]....
        /*0060*/ 	.word	0x00000a90


	//----- nvinfo : EIATTR_CBANK_PARAM_SIZE
	.align		4
.L_47:
        /*0064*/ 	.byte	0x03, 0x19
        /*0066*/ 	.short	0x001c


	//----- nvinfo : EIATTR_PARAM_CBANK
	.align		4
        /*0068*/ 	.byte	0x04, 0x0a
        /*006a*/ 	.short	(.L_49 - .L_48)
	.align		4
.L_48:
        /*006c*/ 	.word	index@(.nv.constant0._Z17naiveMatMulKernelPKfS0_Pfi)
        /*0070*/ 	.short	0x0380
        /*0072*/ 	.short	0x001c


	//----- nvinfo : EIATTR_SW_WAR
	.align		4
.L_49:
        /*0074*/ 	.byte	0x04, 0x36
        /*0076*/ 	.short	(.L_51 - .L_50)
.L_50:
        /*0078*/ 	.word	0x00000008
.L_51:


//--------------------- .nv.callgraph             --------------------------
	.section	.nv.callgraph,"",@"SHT_CUDA_CALLGRAPH"
	.align	4
	.sectionentsize	8
	.align		4
        /*0000*/ 	.word	0x00000000
	.align		4
        /*0004*/ 	.word	0xffffffff
	.align		4
        /*0008*/ 	.word	0x00000000
	.align		4
        /*000c*/ 	.word	0xfffffffe
	.align		4
        /*0010*/ 	.word	0x00000000
	.align		4
        /*0014*/ 	.word	0xfffffffd
	.align		4
        /*0018*/ 	.word	0x00000000
	.align		4
        /*001c*/ 	.word	0xfffffffc


//--------------------- .text._Z28alphaTensorLargeMatMulKernelPKfS0_PfS0_S0_S0_ --------------------------
	.section	.text._Z28alphaTensorLargeMatMulKernelPKfS0_PfS0_S0_S0_,"ax",@progbits
	.align	128
        .global         _Z28alphaTensorLargeMatMulKernelPKfS0_PfS0_S0_S0_
        .type           _Z28alphaTensorLargeMatMulKernelPKfS0_PfS0_S0_S0_,@function
        .size           _Z28alphaTensorLargeMatMulKernelPKfS0_PfS0_S0_S0_,(.L_x_11 - _Z28alphaTensorLargeMatMulKernelPKfS0_PfS0_S0_S0_)
        .other          _Z28alphaTensorLargeMatMulKernelPKfS0_PfS0_S0_S0_,@"STO_CUDA_ENTRY STV_DEFAULT"
_Z28alphaTensorLargeMatMulKernelPKfS0_PfS0_S0_S0_:
.text._Z28alphaTensorLargeMatMulKernelPKfS0_PfS0_S0_S0_:
[----:B------:R-:W-:Y:S01]  /*0000*/  LDC R1, c[0x0][0x37c] ;  /* 0x0000df00ff017b82 */ /* 0x000fe20000000800 */
[----:B------:R-:W0:Y:S07]  /*0010*/  S2R R21, SR_CTAID.Y ;  /* 0x0000000000157919 */ /* 0x000e2e0000002600 */
[----:B------:R-:W0:Y:S01]  /*0020*/  LDC.64 R2, c[0x0][0x380] ;  /* 0x0000e000ff027b82 */ /* 0x000e220000000a00 */
[----:B------:R-:W-:Y:S01]  /*0030*/  UMOV UR4, 0x400 ;  /* 0x0000040000047882 */ /* 0x000fe20000000000 */
[----:B------:R-:W-:Y:S01]  /*0040*/  IMAD.MOV.U32 R0, RZ, RZ, 0x3 ;  /* 0x00000003ff007424 */ /* 0x000fe200078e00ff */
[----:B------:R-:W1:Y:S01]  /*0050*/  S2R R20, SR_TID.X ;  /* 0x0000000000147919 */ /* 0x000e620000002100 */
[----:B------:R-:W-:Y:S01]  /*0060*/  HFMA2 R18, -RZ, RZ, 0, 0 ;  /* 0x00000000ff127431 */ /* 0x000fe200000001ff */
[----:B------:R-:W-:-:S02]  /*0070*/  CS2R R16, SRZ ;  /* 0x0000000000107805 */ /* 0x000fc4000001ff00 */
[----:B------:R-:W-:Y:S01]  /*0080*/  CS2R R6, SRZ ;  /* 0x0000000000067805 */ /* 0x000fe2000001ff00 */
[----:B------:R-:W2:Y:S01]  /*0090*/  S2R R19, SR_CTAID.X ;  /* 0x0000000000137919 */ /* 0x000ea20000002500 */
[----:B------:R-:W3:Y:S01]  /*00a0*/  S2UR UR5, SR_CgaCtaId ;  /* 0x00000000000579c3 */ /* 0x000ee20000008800 */
[----:B------:R-:W4:Y:S01]  /*00b0*/  LDCU.64 UR8, c[0x0][0x358] ;  /* 0x00006b00ff0877ac */ /* 0x000f220008000a00 */
[----:B------:R-:W-:-:S06]  /*00c0*/  UMOV UR6, 0x100 ;  /* 0x0000010000067882 */ /* 0x000fcc0000000000 */
[----:B------:R-:W5:Y:S08]  /*00d0*/  LDC.64 R26, c[0x0][0x3a8] ;  /* 0x0000ea00ff1a7b82 */ /* 0x000f700000000a00 */
[----:B------:R-:W4:Y:S01]  /*00e0*/  LDC.64 R30, c[0x0][0x398] ;  /* 0x0000e600ff1e7b82 */ /* 0x000f220000000a00 */
[----:B0-----:R-:W-:-:S07]  /*00f0*/  IMAD.WIDE.U32 R2, R21, 0xc00, R2 ;  /* 0x00000c0015027825 */ /* 0x001fce00078e0002 */
[----:B------:R-:W0:Y:S01]  /*0100*/  LDC.64 R28, c[0x0][0x3a0] ;  /* 0x0000e800ff1c7b82 */ /* 0x000e220000000a00 */
[----:B---3--:R-:W-:Y:S01]  /*0110*/  ULEA UR4, UR5, UR4, 0x18 ;  /* 0x0000000405047291 */ /* 0x008fe2000f8ec0ff */
[----:B-1----:R-:W-:Y:S01]  /*0120*/  IMAD R5, R20, 0x17, RZ ;  /* 0x0000001714057824 */ /* 0x002fe200078e02ff */
[----:B------:R-:W-:Y:S01]  /*0130*/  IADD3 R24, P0, PT, R2, 0x400, RZ ;  /* 0x0000040002187810 */ /* 0x000fe20007f1e0ff */
[----:B------:R-:W-:Y:S02]  /*0140*/  IMAD.SHL.U32 R22, R20, 0x4, RZ ;  /* 0x0000000414167824 */ /* 0x000fe400078e00ff */
[----:B--2---:R-:W-:Y:S01]  /*0150*/  IMAD R0, R19, R0, 0x200 ;  /* 0x0000020013007424 */ /* 0x004fe200078e0200 */
[----:B------:R-:W-:Y:S01]  /*0160*/  IADD3.X R25, PT, PT, RZ, R3, RZ, P0, !PT ;  /* 0x00000003ff197210 */ /* 0x000fe200007fe4ff */
[----:B-----5:R-:W-:Y:S01]  /*0170*/  IMAD.WIDE.U32 R26, R5, 0x4, R26 ;  /* 0x00000004051a7825 */ /* 0x020fe200078e001a */
[----:B------:R-:W-:Y:S02]  /*0180*/  CS2R R4, SRZ ;  /* 0x0000000000047805 */ /* 0x000fe4000001ff00 */
[----:B------:R-:W-:-:S02]  /*0190*/  CS2R R2, SRZ ;  /* 0x0000000000027805 */ /* 0x000fc4000001ff00 */
[C---:B------:R-:W-:Y:S01]  /*01a0*/  LEA R23, R20.reuse, UR4, 0x2 ;  /* 0x0000000414177c11 */ /* 0x040fe2000f8e10ff */
[----:B----4-:R-:W-:-:S04]  /*01b0*/  IMAD.WIDE.U32 R30, R20, 0x4, R30 ;  /* 0x00000004141e7825 */ /* 0x010fc800078e001e */
[----:B0-----:R-:W-:-:S07]  /*01c0*/  IMAD.WIDE.U32 R28, R20, 0x4, R28 ;  /* 0x00000004141c7825 */ /* 0x001fce00078e001c */
.L_x_4:
[----:B------:R-:W-:Y:S01]  /*01d0*/  ISETP.GT.U32.AND P0, PT, R20, 0x16, PT ;  /* 0x000000161400780c */ /* 0x000fe20003f04070 */
[----:B------:R-:W-:-:S12]  /*01e0*/  BSSY.RECONVERGENT B0, `(.L_x_0) ;  /* 0x000001c000007945 */ /* 0x000fd80003800200 */
[----:B0-----:R-:W-:Y:S05]  /*01f0*/  @P0 BRA `(.L_x_1) ;  /* 0x0000000000680947 */ /* 0x001fea0003800000 */
[----:B------:R-:W2:Y:S01]  /*0200*/  LDG.E R14, desc[UR8][R24.64+-0x400] ;  /* 0xfffc0008180e7981 */ /* 0x000ea2000c1e1900 */
[----:B------:R-:W0:Y:S03]  /*0210*/  LDC.64 R8, c[0x0][0x388] ;  /* 0x0000e200ff087b82 */ /* 0x000e260000000a00 */
[----:B------:R-:W2:Y:S01]  /*0220*/  LDG.E R15, desc[UR8][R30.64] ;  /* 0x000000081e0f7981 */ /* 0x000ea2000c1e1900 */
[C---:B------:R-:W-:Y:S01]  /*0230*/  VIADD R11, R0.reuse, 0xfffffe00 ;  /* 0xfffffe00000b7836 */ /* 0x040fe20000000000 */
[----:B------:R-:W-:Y:S02]  /*0240*/  IADD3 R13, PT, PT, R0, -0x100, RZ ;  /* 0xffffff00000d7810 */ /* 0x000fe40007ffe0ff */
[----:B------:R-:W3:Y:S04]  /*0250*/  LDG.E R33, desc[UR8][R28.64] ;  /* 0x000000081c217981 */ /* 0x000ee8000c1e1900 */
[----:B------:R-:W4:Y:S04]  /*0260*/  LDG.E R32, desc[UR8][R24.64] ;  /* 0x0000000818207981 */ /* 0x000f28000c1e1900 */
[----:B------:R-:W4:Y:S04]  /*0270*/  LDG.E R34, desc[UR8][R30.64+0x5c] ;  /* 0x00005c081e227981 */ /* 0x000f28000c1e1900 */
[----:B------:R-:W5:Y:S04]  /*0280*/  LDG.E R35, desc[UR8][R28.64+0x5c] ;  /* 0x00005c081c237981 */ /* 0x000f68000c1e1900 */
[----:B------:R-:W5:Y:S01]  /*0290*/  LDG.E R36, desc[UR8][R30.64+0xb8] ;  /* 0x0000b8081e247981 */ /* 0x000f62000c1e1900 */
[----:B0-----:R-:W-:-:S04]  /*02a0*/  IMAD.WIDE.U32 R10, R11, 0x4, R8 ;  /* 0x000000040b0a7825 */ /* 0x001fc800078e0008 */
[--C-:B------:R-:W-:Y:S02]  /*02b0*/  IMAD.WIDE.U32 R12, R13, 0x4, R8.reuse ;  /* 0x000000040d0c7825 */ /* 0x100fe400078e0008 */
[----:B------:R-:W3:Y:S02]  /*02c0*/  LDG.E R10, desc[UR8][R10.64] ;  /* 0x000000080a0a7981 */ /* 0x000ee4000c1e1900 */
[----:B------:R-:W-:Y:S02]  /*02d0*/  IMAD.WIDE.U32 R8, R0, 0x4, R8 ;  /* 0x0000000400087825 */ /* 0x000fe400078e0008 */
[----:B------:R-:W5:Y:S04]  /*02e0*/  LDG.E R12, desc[UR8][R12.64] ;  /* 0x000000080c0c7981 */ /* 0x000f68000c1e1900 */
[----:B------:R-:W5:Y:S01]  /*02f0*/  LDG.E R8, desc[UR8][R8.64] ;  /* 0x0000000808087981 */ /* 0x000f62000c1e1900 */
[----:B--2---:R-:W-:-:S03]  /*0300*/  FFMA R37, R14, R15, RZ ;  /* 0x0000000f0e257223 */ /* 0x004fc600000000ff */
[----:B------:R-:W2:Y:S04]  /*0310*/  LDG.E R14, desc[UR8][R24.64+0x400] ;  /* 0x00040008180e7981 */ /* 0x000ea8000c1e1900 */
[----:B------:R-:W2:Y:S01]  /*0320*/  LDG.E R15, desc[UR8][R28.64+0xb8] ;  /* 0x0000b8081c0f7981 */ /* 0x000ea2000c1e1900 */
[----:B----4-:R-:W-:Y:S01]  /*0330*/  FFMA R37, R32, R34, R37 ;  /* 0x0000002220257223 */ /* 0x010fe20000000025 */
[----:B---3--:R-:W-:-:S04]  /*0340*/  FFMA R33, R10, R33, RZ ;  /* 0x000000210a217223 */ /* 0x008fc800000000ff */
[----:B-----5:R-:W-:Y:S01]  /*0350*/  FFMA R33, R12, R35, R33 ;  /* 0x000000230c217223 */ /* 0x020fe20000000021 */
[----:B--2---:R-:W-:-:S03]  /*0360*/  FFMA R14, R14, R36, R37 ;  /* 0x000000240e0e7223 */ /* 0x004fc60000000025 */
[----:B------:R-:W-:-:S04]  /*0370*/  FFMA R15, R8, R15, R33 ;  /* 0x0000000f080f7223 */ /* 0x000fc80000000021 */
[----:B------:R-:W-:-:S05]  /*0380*/  FMUL R14, R14, R15 ;  /* 0x0000000f0e0e7220 */ /* 0x000fca0000400000 */
[----:B------:R0:W-:Y:S02]  /*0390*/  STS [R23], R14 ;  /* 0x0000000e17007388 */ /* 0x0001e40000000800 */
.L_x_1:
[----:B------:R-:W-:Y:S05]  /*03a0*/  BSYNC.RECONVERGENT B0 ;  /* 0x0000000000007941 */ /* 0x000fea0003800200 */
.L_x_0:
[----:B------:R-:W-:Y:S01]  /*03b0*/  BAR.SYNC.DEFER_BLOCKING 0x0 ;  /* 0x0000000000007b1d */ /* 0x000fe20000010000 */
[----:B------:R-:W-:Y:S01]  /*03c0*/  ISETP.GT.U32.AND P0, PT, R20, 0x8, PT ;  /* 0x000000081400780c */ /* 0x000fe20003f04070 */
[----:B------:R-:W-:-:S03]  /*03d0*/  UIADD3 UR6, UPT, UPT, UR6, 0x300, URZ ;  /* 0x0000030006067890 */ /* 0x000fc6000fffe0ff */
[----:B------:R-:W-:Y:S01]  /*03e0*/  P2R R8, PR, RZ, 0x1 ;  /* 0x00000001ff087803 */ /* 0x000fe20000000000 */
[----:B------:R-:W-:Y:S01]  /*03f0*/  UISETP.NE.AND UP0, UPT, UR6, 0x10000, UPT ;  /* 0x000100000600788c */ /* 0x000fe2000bf05270 */
[----:B------:R-:W-:Y:S07]  /*0400*/  BSSY.RECONVERGENT B0, `(.L_x_2) ;  /* 0x000005b000007945 */ /* 0x000fee0003800200 */
[----:B------:R-:W-:Y:S05]  /*0410*/  @P0 BRA `(.L_x_3) ;  /* 0x0000000400640947 */ /* 0x000fea0003800000 */
[----:B------:R-:W2:Y:S04]  /*0420*/  LDG.E R33, desc[UR8][R26.64] ;  /* 0x000000081a217981 */ /* 0x000ea8000c1e1900 */
[----:B------:R-:W3:Y:S04]  /*0430*/  LDG.E R35, desc[UR8][R26.64+0x4] ;  /* 0x000004081a237981 */ /* 0x000ee8000c1e1900 */
[----:B------:R-:W4:Y:S04]  /*0440*/  LDG.E R37, desc[UR8][R26.64+0x8] ;  /* 0x000008081a257981 */ /* 0x000f28000c1e1900 */
[----:B0-----:R-:W5:Y:S01]  /*0450*/  LDG.E R14, desc[UR8][R26.64+0xc] ;  /* 0x00000c081a0e7981 */ /* 0x001f62000c1e1900 */
[----:B------:R-:W0:Y:S01]  /*0460*/  S2UR UR5, SR_CgaCtaId ;  /* 0x00000000000579c3 */ /* 0x000e220000008800 */
[----:B------:R-:W-:-:S02]  /*0470*/  UMOV UR4, 0x400 ;  /* 0x0000040000047882 */ /* 0x000fc40000000000 */
[----:B------:R-:W5:Y:S04]  /*0480*/  LDG.E R15, desc[UR8][R26.64+0x10] ;  /* 0x000010081a0f7981 */ /* 0x000f68000c1e1900 */
[----:B------:R-:W5:Y:S04]  /*0490*/  LDG.E R12, desc[UR8][R26.64+0x14] ;  /* 0x000014081a0c7981 */ /* 0x000f68000c1e1900 */
[----:B------:R-:W5:Y:S04]  /*04a0*/  LDG.E R13, desc[UR8][R26.64+0x18] ;  /* 0x000018081a0d7981 */ /* 0x000f68000c1e1900 */
[----:B------:R-:W5:Y:S04]  /*04b0*/  LDG.E R34, desc[UR8][R26.64+0x1c] ;  /* 0x00001c081a227981 */ /* 0x000f68000c1e1900 */
[----:B------:R-:W5:Y:S04]  /*04c0*/  LDG.E R32, desc[UR8][R26.64+0x24] ;  /* 0x000024081a207981 */ /* 0x000f68000c1e1900 */
[----:B------:R-:W5:Y:S01]  /*04d0*/  LDG.E R36, desc[UR8][R26.64+0x3c] ;  /* 0x00003c081a247981 */ /* 0x000f62000c1e1900 */
[----:B0-----:R-:W-:-:S09]  /*04e0*/  ULEA UR4, UR5, UR4, 0x18 ;  /* 0x0000000405047291 */ /* 0x001fd2000f8ec0ff */
[----:B------:R-:W2:Y:S02]  /*04f0*/  LDS.128 R8, [UR4] ;  /* 0x00000004ff087984 */ /* 0x000ea40008000c00 */
[----:B--2---:R-:W-:Y:S02]  /*0500*/  FFMA R8, R33, R8, RZ ;  /* 0x0000000821087223 */ /* 0x004fe400000000ff */
[----:B------:R-:W2:Y:S02]  /*0510*/  LDG.E R33, desc[UR8][R26.64+0x30] ;  /* 0x000030081a217981 */ /* 0x000ea4000c1e1900 */
[----:B---3--:R-:W-:Y:S02]  /*0520*/  FFMA R8, R35, R9, R8 ;  /* 0x0000000923087223 */ /* 0x008fe40000000008 */
[----:B------:R-:W3:Y:S02]  /*0530*/  LDG.E R35, desc[UR8][R26.64+0x20] ;  /* 0x000020081a237981 */ /* 0x000ee4000c1e1900 */
[----:B----4-:R-:W-:-:S04]  /*0540*/  FFMA R37, R37, R10, R8 ;  /* 0x0000000a25257223 */ /* 0x010fc80000000008 */
[----:B-----5:R-:W-:Y:S02]  /*0550*/  FFMA R14, R14, R11, R37 ;  /* 0x0000000b0e0e7223 */ /* 0x020fe40000000025 */
[----:B------:R-:W0:Y:S04]  /*0560*/  LDS.128 R8, [UR4+0x10] ;  /* 0x00001004ff087984 */ /* 0x000e280008000c00 */
[----:B------:R-:W4:Y:S01]  /*0570*/  LDG.E R37, desc[UR8][R26.64+0x28] ;  /* 0x000028081a257981 */ /* 0x000f22000c1e1900 */
[----:B0-----:R-:W-:-:S03]  /*0580*/  FFMA R15, R15, R8, R14 ;  /* 0x000000080f0f7223 */ /* 0x001fc6000000000e */
[----:B------:R-:W5:Y:S01]  /*0590*/  LDG.E R8, desc[UR8][R26.64+0x2c] ;  /* 0x00002c081a087981 */ /* 0x000f62000c1e1900 */
[----:B------:R-:W-:-:S04]  /*05a0*/  FFMA R12, R12, R9, R15 ;  /* 0x000000090c0c7223 */ /* 0x000fc8000000000f */
[----:B------:R-:W-:Y:S02]  /*05b0*/  FFMA R9, R13, R10, R12 ;  /* 0x0000000a0d097223 */ /* 0x000fe4000000000c */
[----:B------:R-:W3:Y:S02]  /*05c0*/  LDS.128 R12, [UR4+0x20] ;  /* 0x00002004ff0c7984 */ /* 0x000ee40008000c00 */
[----:B------:R-:W-:-:S04]  /*05d0*/  FFMA R34, R34, R11, R9 ;  /* 0x0000000b22227223 */ /* 0x000fc80000000009 */
[----:B---3--:R-:W-:Y:S02]  /*05e0*/  FFMA R9, R35, R12, R34 ;  /* 0x0000000c23097223 */ /* 0x008fe40000000022 */
[----:B------:R-:W3:Y:S04]  /*05f0*/  LDG.E R34, desc[UR8][R26.64+0x34] ;  /* 0x000034081a227981 */ /* 0x000ee8000c1e1900 */
[----:B------:R-:W3:Y:S01]  /*0600*/  LDG.E R35, desc[UR8][R26.64+0x38] ;  /* 0x000038081a237981 */ /* 0x000ee2000c1e1900 */
[----:B------:R-:W-:-:S03]  /*0610*/  FFMA R32, R32, R13, R9 ;  /* 0x0000000d20207223 */ /* 0x000fc60000000009 */
[----:B------:R-:W3:Y:S04]  /*0620*/  LDG.E R13, desc[UR8][R26.64+0x40] ;  /* 0x000040081a0d7981 */ /* 0x000ee8000c1e1900 */
[----:B------:R-:W3:Y:S01]  /*0630*/  LDG.E R12, desc[UR8][R26.64+0x44] ;  /* 0x000044081a0c7981 */ /* 0x000ee2000c1e1900 */
[----:B----4-:R-:W-:-:S03]  /*0640*/  FFMA R37, R37, R14, R32 ;  /* 0x0000000e25257223 */ /* 0x010fc60000000020 */
[----:B------:R-:W4:Y:S01]  /*0650*/  LDG.E R32, desc[UR8][R26.64+0x4c] ;  /* 0x00004c081a207981 */ /* 0x000f22000c1e1900 */
[----:B-----5:R-:W-:-:S03]  /*0660*/  FFMA R14, R8, R15, R37 ;  /* 0x0000000f080e7223 */ /* 0x020fc60000000025 */
[----:B------:R-:W2:Y:S02]  /*0670*/  LDS.128 R8, [UR4+0x30] ;  /* 0x00003004ff087984 */ /* 0x000ea40008000c00 */
[----:B--2---:R-:W-:Y:S02]  /*0680*/  FFMA R15, R33, R8, R14 ;  /* 0x00000008210f7223 */ /* 0x004fe4000000000e */
[----:B------:R-:W2:Y:S02]  /*0690*/  LDG.E R33, desc[UR8][R26.64+0x48] ;  /* 0x000048081a217981 */ /* 0x000ea4000c1e1900 */
[----:B---3--:R-:W-:-:S04]  /*06a0*/  FFMA R34, R34, R9, R15 ;  /* 0x0000000922227223 */ /* 0x008fc8000000000f */
[----:B------:R-:W-:Y:S02]  /*06b0*/  FFMA R35, R35, R10, R34 ;  /* 0x0000000a23237223 */ /* 0x000fe40000000022 */
[----:B------:R-:W3:Y:S02]  /*06c0*/  LDG.E R34, desc[UR8][R26.64+0x54] ;  /* 0x000054081a227981 */ /* 0x000ee4000c1e1900 */
[----:B------:R-:W-:Y:S02]  /*06d0*/  FFMA R36, R36, R11, R35 ;  /* 0x0000000b24247223 */ /* 0x000fe40000000023 */
[----:B------:R-:W0:Y:S04]  /*06e0*/  LDS.128 R8, [UR4+0x40] ;  /* 0x00004004ff087984 */ /* 0x000e280008000c00 */
[----:B------:R-:W5:Y:S01]  /*06f0*/  LDG.E R35, desc[UR8][R26.64+0x50] ;  /* 0x000050081a237981 */ /* 0x000f62000c1e1900 */
[----:B0-----:R-:W-:-:S04]  /*0700*/  FFMA R13, R13, R8, R36 ;  /* 0x000000080d0d7223 */ /* 0x001fc80000000024 */
[----:B------:R-:W-:Y:S02]  /*0710*/  FFMA R8, R12, R9, R13 ;  /* 0x000000090c087223 */ /* 0x000fe4000000000d */
[----:B------:R-:W3:Y:S04]  /*0720*/  LDG.E R9, desc[UR8][R26.64+0x58] ;  /* 0x000058081a097981 */ /* 0x000ee8000c1e1900 */
[----:B------:R-:W5:Y:S01]  /*0730*/  LDS.128 R12, [UR4+0x50] ;  /* 0x00005004ff0c7984 */ /* 0x000f620008000c00 */
[C---:B------:R-:W-:Y:S02]  /*0740*/  ISETP.EQ.AND P2, PT, R22.reuse, RZ, PT ;  /* 0x000000ff1600720c */ /* 0x040fe40003f42270 */
[C---:B------:R-:W-:Y:S02]  /*0750*/  ISETP.EQ.AND P3, PT, R22.reuse, 0x4, PT ;  /* 0x000000041600780c */ /* 0x040fe40003f62270 */
[----:B------:R-:W-:-:S02]  /*0760*/  ISETP.EQ.AND P0, PT, R22, 0x8, PT ;  /* 0x000000081600780c */ /* 0x000fc40003f02270 */
[C---:B------:R-:W-:Y:S02]  /*0770*/  ISETP.EQ.AND P1, PT, R22.reuse, 0xc, PT ;  /* 0x0000000c1600780c */ /* 0x040fe40003f22270 */
[C---:B------:R-:W-:Y:S02]  /*0780*/  ISETP.EQ.AND P4, PT, R22.reuse, 0x18, PT ;  /* 0x000000181600780c */ /* 0x040fe40003f82270 */
[C---:B------:R-:W-:Y:S02]  /*0790*/  ISETP.EQ.AND P5, PT, R22.reuse, 0x1c, PT ;  /* 0x0000001c1600780c */ /* 0x040fe40003fa2270 */
[C---:B------:R-:W-:Y:S01]  /*07a0*/  ISETP.EQ.AND P6, PT, R22.reuse, 0x20, PT ;  /* 0x000000201600780c */ /* 0x040fe20003fc2270 */
[----:B--2---:R-:W-:Y:S01]  /*07b0*/  FFMA R33, R33, R10, R8 ;  /* 0x0000000a21217223 */ /* 0x004fe20000000008 */
[----:B------:R-:W-:Y:S01]  /*07c0*/  @P2 MOV R8, R18 ;  /* 0x0000001200082202 */ /* 0x000fe20000000f00 */
[----:B------:R-:W-:Y:S01]  /*07d0*/  @P3 IMAD.MOV.U32 R8, RZ, RZ, R17 ;  /* 0x000000ffff083224 */ /* 0x000fe200078e0011 */
[----:B------:R-:W-:-:S02]  /*07e0*/  ISETP.EQ.AND P2, PT, R22, 0x10, PT ;  /* 0x000000101600780c */ /* 0x000fc40003f42270 */
[----:B------:R-:W-:Y:S01]  /*07f0*/  ISETP.EQ.AND P3, PT, R22, 0x14, PT ;  /* 0x000000141600780c */ /* 0x000fe20003f62270 */
[----:B----4-:R-:W-:Y:S01]  /*0800*/  FFMA R32, R32, R11, R33 ;  /* 0x0000000b20207223 */ /* 0x010fe20000000021 */
[----:B------:R-:W-:Y:S01]  /*0810*/  @P0 MOV R8, R16 ;  /* 0x0000001000080202 */ /* 0x000fe20000000f00 */
[----:B------:R-:W-:Y:S01]  /*0820*/  @P1 IMAD.MOV.U32 R8, RZ, RZ, R7 ;  /* 0x000000ffff081224 */ /* 0x000fe200078e0007 */
[----:B------:R-:W-:Y:S02]  /*0830*/  P2R R11, PR, RZ, 0x1 ;  /* 0x00000001ff0b7803 */ /* 0x000fe40000000000 */
[----:B------:R-:W-:Y:S02]  /*0840*/  P2R R10, PR, RZ, 0x2 ;  /* 0x00000002ff0a7803 */ /* 0x000fe40000000000 */
[C---:B------:R-:W-:Y:S02]  /*0850*/  ISETP.EQ.AND P1, PT, R22.reuse, RZ, PT ;  /* 0x000000ff1600720c */ /* 0x040fe40003f22270 */
[----:B------:R-:W-:-:S02]  /*0860*/  ISETP.EQ.AND P0, PT, R22, 0x4, PT ;  /* 0x000000041600780c */ /* 0x000fc40003f02270 */
[----:B------:R-:W-:Y:S01]  /*0870*/  @P2 MOV R8, R6 ;  /* 0x0000000600082202 */ /* 0x000fe20000000f00 */
[----:B------:R-:W-:Y:S01]  /*0880*/  @P3 IMAD.MOV.U32 R8, RZ, RZ, R5 ;  /* 0x000000ffff083224 */ /* 0x000fe200078e0005 */
[----:B------:R-:W-:Y:S01]  /*0890*/  @P4 MOV R8, R4 ;  /* 0x0000000400084202 */ /* 0x000fe20000000f00 */
[----:B------:R-:W-:Y:S01]  /*08a0*/  @P5 IMAD.MOV.U32 R8, RZ, RZ, R3 ;  /* 0x000000ffff085224 */ /* 0x000fe200078e0003 */
[----:B------:R-:W-:Y:S01]  /*08b0*/  @P6 MOV R8, R2 ;  /* 0x0000000200086202 */ /* 0x000fe20000000f00 */
[----:B-----5:R-:W-:-:S04]  /*08c0*/  FFMA R35, R35, R12, R32 ;  /* 0x0000000c23237223 */ /* 0x020fc80000000020 */
[----:B---3--:R-:W-:-:S04]  /*08d0*/  FFMA R34, R34, R13, R35 ;  /* 0x0000000d22227223 */ /* 0x008fc80000000023 */
[----:B------:R-:W-:-:S04]  /*08e0*/  FFMA R9, R9, R14, R34 ;  /* 0x0000000e09097223 */ /* 0x000fc80000000022 */
[----:B------:R-:W-:-:S04]  /*08f0*/  FADD R9, R9, R8 ;  /* 0x0000000809097221 */ /* 0x000fc80000000000 */
[--C-:B------:R-:W-:Y:S01]  /*0900*/  @P1 IMAD.MOV.U32 R18, RZ, RZ, R9.reuse ;  /* 0x000000ffff121224 */ /* 0x100fe200078e0009 */
[-C--:B------:R-:W-:Y:S02]  /*0910*/  @P0 MOV R17, R9.reuse ;  /* 0x0000000900110202 */ /* 0x080fe40000000f00 */
[----:B------:R-:W-:Y:S02]  /*0920*/  ISETP.NE.AND P1, PT, R10, RZ, PT ;  /* 0x000000ff0a00720c */ /* 0x000fe40003f25270 */
[----:B------:R-:W-:Y:S01]  /*0930*/  ISETP.NE.AND P0, PT, R11, RZ, PT ;  /* 0x000000ff0b00720c */ /* 0x000fe20003f05270 */
[--C-:B------:R-:W-:Y:S01]  /*0940*/  @P2 IMAD.MOV.U32 R6, RZ, RZ, R9.reuse ;  /* 0x000000ffff062224 */ /* 0x100fe200078e0009 */
[-C--:B------:R-:W-:Y:S01]  /*0950*/  @P3 MOV R5, R9.reuse ;  /* 0x0000000900053202 */ /* 0x080fe20000000f00 */
[--C-:B------:R-:W-:Y:S01]  /*0960*/  @P4 IMAD.MOV.U32 R4, RZ, RZ, R9.reuse ;  /* 0x000000ffff044224 */ /* 0x100fe200078e0009 */
[----:B------:R-:W-:Y:S01]  /*0970*/  @P5 MOV R3, R9 ;  /* 0x0000000900035202 */ /* 0x000fe20000000f00 */
[----:B------:R-:W-:-:S06]  /*0980*/  @P6 IMAD.MOV.U32 R2, RZ, RZ, R9 ;  /* 0x000000ffff026224 */ /* 0x000fcc00078e0009 */
[----:B------:R-:W-:Y:S02]  /*0990*/  @P1 MOV R7, R9 ;  /* 0x0000000900071202 */ /* 0x000fe40000000f00 */
[----:B------:R-:W-:-:S07]  /*09a0*/  @P0 IMAD.MOV.U32 R16, RZ, RZ, R9 ;  /* 0x000000ffff100224 */ /* 0x000fce00078e0009 */
.L_x_3:
[----:B------:R-:W-:Y:S05]  /*09b0*/  BSYNC.RECONVERGENT B0 ;  /* 0x0000000000007941 */ /* 0x000fea0003800200 */
.L_x_2:
[----:B------:R-:W-:Y:S01]  /*09c0*/  BAR.SYNC.DEFER_BLOCKING 0x0 ;  /* 0x0000000000007b1d */ /* 0x000fe20000010000 */
[----:B------:R-:W-:Y:S02]  /*09d0*/  IADD3 R24, P0, PT, R24, 0xc, RZ ;  /* 0x0000000c18187810 */ /* 0x000fe40007f1e0ff */
[----:B------:R-:W-:-:S03]  /*09e0*/  IADD3 R0, PT, PT, R0, 0x300, RZ ;  /* 0x0000030000007810 */ /* 0x000fc60007ffe0ff */
[----:B------:R-:W-:Y:S01]  /*09f0*/  IMAD.X R25, RZ, RZ, R25, P0 ;  /* 0x000000ffff197224 */ /* 0x000fe200000e0619 */
[----:B------:R-:W-:Y:S07]  /*0a00*/  BRA.U UP0, `(.L_x_4) ;  /* 0xfffffff500f07547 */ /* 0x000fee000b83ffff */
[----:B------:R-:W-:-:S13]  /*0a10*/  ISETP.GT.U32.AND P1, PT, R20, 0x8, PT ;  /* 0x000000081400780c */ /* 0x000fda0003f24070 */
[----:B------:R-:W-:Y:S05]  /*0a20*/  @P1 EXIT ;  /* 0x000000000000194d */ /* 0x000fea0003800000 */
[----:B------:R-:W-:Y:S02]  /*0a30*/  PRMT R0, R20, 0x9910, RZ ;  /* 0x0000991014007816 */ /* 0x000fe400000000ff */
[C---:B------:R-:W-:Y:S02]  /*0a40*/  ISETP.EQ.AND P1, PT, R22.reuse, 0x4, PT ;  /* 0x000000041600780c */ /* 0x040fe40003f22270 */
[----:B------:R-:W-:Y:S01]  /*0a50*/  ISETP.EQ.AND P2, PT, R22, 0x8, PT ;  /* 0x000000081600780c */ /* 0x000fe20003f42270 */
[----:B------:R-:W-:Y:S01]  /*0a60*/  IMAD R0, R0, 0xab, RZ ;  /* 0x000000ab00007824 */ /* 0x000fe200078e02ff */
[C---:B------:R-:W-:Y:S02]  /*0a70*/  ISETP.EQ.AND P3, PT, R22.reuse, 0xc, PT ;  /* 0x0000000c1600780c */ /* 0x040fe40003f62270 */
[----:B------:R-:W-:Y:S02]  /*0a80*/  ISETP.EQ.AND P0, PT, R22, RZ, PT ;  /* 0x000000ff1600720c */ /* 0x000fe40003f02270 */
[----:B------:R-:W-:-:S02]  /*0a90*/  LOP3.LUT R0, R0, 0xffff, RZ, 0xc0, !PT ;  /* 0x0000ffff00007812 */ /* 0x000fc400078ec0ff */
[----:B------:R-:W-:Y:S02]  /*0aa0*/  ISETP.EQ.AND P0, PT, R22, 0x10, PT ;  /* 0x000000101600780c */ /* 0x000fe40003f02270 */
[----:B------:R-:W-:Y:S02]  /*0ab0*/  SHF.R.U32.HI R0, RZ, 0x9, R0 ;  /* 0x00000009ff007819 */ /* 0x000fe40000011600 */
[----:B------:R-:W-:Y:S01]  /*0ac0*/  @P1 MOV R18, R17 ;  /* 0x0000001100121202 */ /* 0x000fe20000000f00 */
[----:B------:R-:W-:Y:S01]  /*0ad0*/  @P2 IMAD.MOV.U32 R18, RZ, RZ, R16 ;  /* 0x000000ffff122224 */ /* 0x000fe200078e0010 */
[----:B------:R-:W-:Y:S01]  /*0ae0*/  PRMT R8, R0, 0x9910, RZ ;  /* 0x0000991000087816 */ /* 0x000fe200000000ff */
[----:B------:R-:W-:Y:S01]  /*0af0*/  @P3 IMAD.MOV.U32 R18, RZ, RZ, R7 ;  /* 0x000000ffff123224 */ /* 0x000fe200078e0007 */
[C---:B------:R-:W-:Y:S02]  /*0b00*/  ISETP.EQ.AND P1, PT, R22.reuse, 0x14, PT ;  /* 0x000000141600780c */ /* 0x040fe40003f22270 */
[----:B------:R-:W-:Y:S01]  /*0b10*/  ISETP.EQ.AND P2, PT, R22, 0x18, PT ;  /* 0x000000181600780c */ /* 0x000fe20003f42270 */
[----:B------:R-:W-:Y:S01]  /*0b20*/  IMAD R8, R8, 0x3, RZ ;  /* 0x0000000308087824 */ /* 0x000fe200078e02ff */
[----:B------:R-:W-:-:S02]  /*0b30*/  LOP3.LUT R0, R0, 0xffff, RZ, 0xc0, !PT ;  /* 0x0000ffff00007812 */ /* 0x000fc400078ec0ff */
[----:B------:R-:W-:Y:S02]  /*0b40*/  @P0 MOV R18, R6 ;  /* 0x0000000600120202 */ /* 0x000fe40000000f00 */
[----:B------:R-:W-:Y:S01]  /*0b50*/  IADD3 R10, PT, PT, RZ, -R8, RZ ;  /* 0x80000008ff0a7210 */ /* 0x000fe20007ffe0ff */
[----:B------:R-:W-:Y:S01]  /*0b60*/  IMAD R0, R21, 0x3, R0 ;  /* 0x0000000315007824 */ /* 0x000fe200078e0200 */
[----:B------:R-:W1:Y:S01]  /*0b70*/  LDC.64 R8, c[0x0][0x390] ;  /* 0x0000e400ff087b82 */ /* 0x000e620000000a00 */
[----:B------:R-:W-:Y:S02]  /*0b80*/  ISETP.EQ.AND P0, PT, R22, 0x1c, PT ;  /* 0x0000001c1600780c */ /* 0x000fe40003f02270 */
[----:B------:R-:W-:Y:S02]  /*0b90*/  PRMT R7, R10, 0x7710, RZ ;  /* 0x000077100a077816 */ /* 0x000fe400000000ff */
[----:B------:R-:W-:Y:S02]  /*0ba0*/  @P1 MOV R18, R5 ;  /* 0x0000000500121202 */ /* 0x000fe40000000f00 */
[----:B------:R-:W-:Y:S01]  /*0bb0*/  ISETP.EQ.AND P1, PT, R22, 0x20, PT ;  /* 0x000000201600780c */ /* 0x000fe20003f22270 */
[----:B------:R-:W-:Y:S01]  /*0bc0*/  IMAD.IADD R20, R7, 0x1, R20 ;  /* 0x0000000107147824 */ /* 0x000fe200078e0214 */
[----:B------:R-:W-:-:S04]  /*0bd0*/  @P2 MOV R18, R4 ;  /* 0x0000000400122202 */ /* 0x000fc80000000f00 */
[----:B------:R-:W-:Y:S01]  /*0be0*/  LOP3.LUT R20, R20, 0xff, RZ, 0xc0, !PT ;  /* 0x000000ff14147812 */ /* 0x000fe200078ec0ff */
[----:B------:R-:W-:-:S04]  /*0bf0*/  @P0 IMAD.MOV.U32 R18, RZ, RZ, R3 ;  /* 0x000000ffff120224 */ /* 0x000fc800078e0003 */
[----:B------:R-:W-:Y:S02]  /*0c00*/  IMAD R19, R19, 0x3, R20 ;  /* 0x0000000313137824 */ /* 0x000fe400078e0214 */
[----:B------:R-:W-:-:S03]  /*0c10*/  @P1 MOV R18, R2 ;  /* 0x0000000200121202 */ /* 0x000fc60000000f00 */
[----:B------:R-:W-:-:S05]  /*0c20*/  LEA R19, R0, R19, 0x8 ;  /* 0x0000001300137211 */ /* 0x000fca00078e40ff */
[----:B-1----:R-:W-:-:S05]  /*0c30*/  IMAD.WIDE.U32 R8, R19, 0x4, R8 ;  /* 0x0000000413087825 */ /* 0x002fca00078e0008 */
[----:B------:R-:W-:Y:S01]  /*0c40*/  STG.E desc[UR8][R8.64], R18 ;  /* 0x0000001208007986 */ /* 0x000fe2000c101908 */
[----:B------:R-:W-:Y:S05]  /*0c50*/  EXIT ;  /* 0x000000000000794d */ /* 0x000fea0003800000 */
.L_x_5:
[----:B------:R-:W-:-:S00]  /*0c60*/  BRA `(.L_x_5) ;  /* 0xfffffffc00fc7947 */ /* 0x000fc0000383ffff */
[----:B------:R-:W-:-:S00]  /*0c70*/  NOP ;  /* 0x0000000000007918 */ /* 0x000fc00000000000 */
        /* <DEDUP_REMOVED lines=8> */
.L_x_11:


//--------------------- .text._Z17naiveMatMulKernelPKfS0_Pfi --------------------------
	.section	.text._Z17naiveMatMulKernelPKfS0_Pfi,"ax",@progbits
	.align	128
        .global         _Z17naiveMatMulKernelPKfS0_Pfi
        .type           _Z17naiveMatMulKernelPKfS0_Pfi,@function
        .size           _Z17naiveMatMulKernelPKfS0_Pfi,(.L_x_12 - _Z17naiveMatMulKernelPKfS0_Pfi)
        .other          _Z17naiveMatMulKernelPKfS0_Pfi,@"STO_CUDA_ENTRY STV_DEFAULT"
_Z17naiveMatMulKernelPKfS0_Pfi:
.text._Z17naiveMatMulKernelPKfS0_Pfi:
[----:B------:R-:W-:Y:S01]  /*0000*/  LDC R1, c[0x0][0x37c] ;  /* 0x0000df00ff017b82 */ /* 0x000fe20000000800 */
[----:B------:R-:W0:Y:S07]  /*0010*/  S2R R0, SR_TID.Y ;  /* 0x0000000000007919 */ /* 0x000e2e0000002200 */
[----:B------:R-:W0:Y:S01]  /*0020*/  S2UR UR4, SR_CTAID.Y ;  /* 0x00000000000479c3 */ /* 0x000e220000002600 */
[----:B------:R-:W1:Y:S01]  /*0030*/  LDCU UR20, c[0x0][0x398] ;  /* 0x00007300ff1477ac */ /* 0x000e620008000800 */
[----:B------:R-:W2:Y:S06]  /*0040*/  S2R R3, SR_TID.X ;  /* 0x0000000000037919 */ /* 0x000eac0000002100 */
[----:B------:R-:W0:Y:S08]  /*0050*/  LDC R13, c[0x0][0x364] ;  /* 0x0000d900ff0d7b82 */ /* 0x000e300000000800 */
[----:B------:R-:W2:Y:S08]  /*0060*/  S2UR UR5, SR_CTAID.X ;  /* 0x00000000000579c3 */ /* 0x000eb00000002500 */
[----:B------:R-:W2:Y:S01]  /*0070*/  LDC R2, c[0x0][0x360] ;  /* 0x0000d800ff027b82 */ /* 0x000ea20000000800 */
[----:B0-----:R-:W-:-:S02]  /*0080*/  IMAD R13, R13, UR4, R0 ;  /* 0x000000040d0d7c24 */ /* 0x001fc4000f8e0200 */
[----:B--2---:R-:W-:-:S05]  /*0090*/  IMAD R0, R2, UR5, R3 ;  /* 0x0000000502007c24 */ /* 0x004fca000f8e0203 */
[----:B------:R-:W-:-:S04]  /*00a0*/  VIMNMX R2, PT, PT, R13, R0, !PT ;  /* 0x000000000d027248 */ /* 0x000fc80007fe0100 */
[----:B-1----:R-:W-:-:S13]  /*00b0*/  ISETP.GE.AND P0, PT, R2, UR20, PT ;  /* 0x0000001402007c0c */ /* 0x002fda000bf06270 */
[----:B------:R-:W-:Y:S05]  /*00c0*/  @P0 EXIT ;  /* 0x000000000000094d */ /* 0x000fea0003800000 */
[----:B------:R-:W-:Y:S01]  /*00d0*/  UISETP.GE.U32.AND UP0, UPT, UR20, 0x8, UPT ;  /* 0x000000081400788c */ /* 0x000fe2000bf06070 */
[----:B------:R-:W-:Y:S02]  /*00e0*/  HFMA2 R12, -RZ, RZ, 0, 0 ;  /* 0x00000000ff0c7431 */ /* 0x000fe400000001ff */
[----:B------:R-:W-:Y:S01]  /*00f0*/  IMAD R13, R13, UR20, RZ ;  /* 0x000000140d0d7c24 */ /* 0x000fe2000f8e02ff */
[----:B------:R-:W-:Y:S01]  /*0100*/  UMOV UR4, URZ ;  /* 0x000000ff00047c82 */ /* 0x000fe20008000000 */
[----:B------:R-:W0:Y:S04]  /*0110*/  LDCU.64 UR18, c[0x0][0x358] ;  /* 0x00006b00ff1277ac */ /* 0x000e280008000a00 */
[----:B------:R-:W-:Y:S05]  /*0120*/  BRA.U !UP0, `(.L_x_6) ;  /* 0x0000000508047547 */ /* 0x000fea000b800000 */
[----:B------:R-:W1:Y:S01]  /*0130*/  LDCU.128 UR24, c[0x0][0x380] ;  /* 0x00007000ff1877ac */ /* 0x000e620008000c00 */
[----:B------:R-:W-:Y:S02]  /*0140*/  MOV R12, RZ ;  /* 0x000000ff000c7202 */ /* 0x000fe40000000f00 */
[----:B------:R-:W-:Y:S01]  /*0150*/  MOV R14, R0 ;  /* 0x00000000000e7202 */ /* 0x000fe20000000f00 */
[----:B------:R-:W-:-:S04]  /*0160*/  ULOP3.LUT UR4, UR20, 0x7ffffff8, URZ, 0xc0, !UPT ;  /* 0x7ffffff814047892 */ /* 0x000fc8000f8ec0ff */
[----:B------:R-:W-:Y:S01]  /*0170*/  UIADD3 UR5, UPT, UPT, -UR4, URZ, URZ ;  /* 0x000000ff04057290 */ /* 0x000fe2000fffe1ff */
[----:B-1----:R-:W-:Y:S01]  /*0180*/  MOV R2, UR24 ;  /* 0x0000001800027c02 */ /* 0x002fe20008000f00 */
[----:B------:R-:W-:Y:S01]  /*0190*/  UIMAD.WIDE UR6, UR20, 0x8, UR26 ;  /* 0x00000008140678a5 */ /* 0x000fe2000f8e021a */
[----:B------:R-:W-:Y:S01]  /*01a0*/  MOV R3, UR25 ;  /* 0x0000001900037c02 */ /* 0x000fe20008000f00 */
[----:B------:R-:W-:Y:S02]  /*01b0*/  UIMAD.WIDE UR8, UR20, 0xc, UR26 ;  /* 0x0000000c140878a5 */ /* 0x000fe4000f8e021a */
[----:B------:R-:W-:Y:S01]  /*01c0*/  UIMAD.WIDE UR10, UR20, 0x10, UR26 ;  /* 0x00000010140a78a5 */ /* 0x000fe2000f8e021a */
[----:B------:R-:W-:Y:S01]  /*01d0*/  IMAD.WIDE.U32 R2, R13, 0x4, R2 ;  /* 0x000000040d027825 */ /* 0x000fe200078e0002 */
[----:B------:R-:W-:Y:S02]  /*01e0*/  UIMAD.WIDE UR12, UR20, 0x14, UR26 ;  /* 0x00000014140c78a5 */ /* 0x000fe4000f8e021a */
[----:B------:R-:W-:Y:S01]  /*01f0*/  UIMAD.WIDE UR14, UR20, 0x18, UR26 ;  /* 0x00000018140e78a5 */ /* 0x000fe2000f8e021a */
[----:B------:R-:W-:Y:S01]  /*0200*/  IADD3 R2, P0, PT, R2, 0x10, RZ ;  /* 0x0000001002027810 */ /* 0x000fe20007f1e0ff */
[----:B------:R-:W-:-:S03]  /*0210*/  UIMAD.WIDE UR16, UR20, 0x1c, UR26 ;  /* 0x0000001c141078a5 */ /* 0x000fc6000f8e021a */
[----:B------:R-:W-:-:S09]  /*0220*/  IADD3.X R3, PT, PT, RZ, R3, RZ, P0, !PT ;  /* 0x00000003ff037210 */ /* 0x000fd200007fe4ff */
.L_x_7:
[----:B------:R-:W-:Y:S01]  /*0230*/  UIMAD.WIDE UR22, UR20, 0x4, UR26 ;  /* 0x00000004141678a5 */ /* 0x000fe2000f8e021a */
[----:B------:R-:W-:Y:S02]  /*0240*/  IMAD.MOV.U32 R23, RZ, RZ, 0x4 ;  /* 0x00000004ff177424 */ /* 0x000fe400078e00ff */
[----:B------:R-:W-:Y:S01]  /*0250*/  HFMA2 R11, -RZ, RZ, 0, 2.384185791015625e-07 ;  /* 0x00000004ff0b7431 */ /* 0x000fe200000001ff */
[----:B------:R-:W-:Y:S01]  /*0260*/  MOV R25, 0x4 ;  /* 0x0000000400197802 */ /* 0x000fe20000000f00 */
[----:B0-----:R-:W2:Y:S01]  /*0270*/  LDG.E R21, desc[UR18][R2.64+-0x10] ;  /* 0xfffff01202157981 */ /* 0x001ea2000c1e1900 */
[C---:B------:R-:W-:Y:S01]  /*0280*/  IMAD.WIDE R22, R14.reuse, R23, UR26 ;  /* 0x0000001a0e167e25 */ /* 0x040fe2000f8e0217 */
[----:B------:R-:W-:Y:S02]  /*0290*/  MOV R8, UR22 ;  /* 0x0000001600087c02 */ /* 0x000fe40008000f00 */
[----:B------:R-:W-:Y:S01]  /*02a0*/  MOV R9, UR23 ;  /* 0x0000001700097c02 */ /* 0x000fe20008000f00 */
[----:B------:R-:W3:Y:S02]  /*02b0*/  LDG.E R19, desc[UR18][R2.64+-0xc] ;  /* 0xfffff41202137981 */ /* 0x000ee4000c1e1900 */
[----:B------:R-:W-:-:S02]  /*02c0*/  IMAD.WIDE R8, R14, 0x4, R8 ;  /* 0x000000040e087825 */ /* 0x000fc400078e0208 */
[----:B------:R-:W2:Y:S01]  /*02d0*/  LDG.E R22, desc[UR18][R22.64] ;  /* 0x0000001216167981 */ /* 0x000ea2000c1e1900 */
[----:B------:R-:W-:Y:S01]  /*02e0*/  MOV R5, 0x4 ;  /* 0x0000000400057802 */ /* 0x000fe20000000f00 */
[C---:B------:R-:W-:Y:S02]  /*02f0*/  IMAD.WIDE R24, R14.reuse, R25, UR6 ;  /* 0x000000060e187e25 */ /* 0x040fe4000f8e0219 */
[----:B------:R0:W3:Y:S02]  /*0300*/  LDG.E R20, desc[UR18][R8.64] ;  /* 0x0000001208147981 */ /* 0x0000e4000c1e1900 */
[----:B------:R-:W-:Y:S02]  /*0310*/  IMAD.WIDE R10, R14, R11, UR8 ;  /* 0x000000080e0a7e25 */ /* 0x000fe4000f8e020b */
[----:B------:R-:W4:Y:S04]  /*0320*/  LDG.E R18, desc[UR18][R24.64] ;  /* 0x0000001218127981 */ /* 0x000f28000c1e1900 */
[----:B------:R-:W4:Y:S01]  /*0330*/  LDG.E R17, desc[UR18][R2.64+-0x8] ;  /* 0xfffff81202117981 */ /* 0x000f22000c1e1900 */
[----:B0-----:R-:W-:-:S02]  /*0340*/  HFMA2 R9, -RZ, RZ, 0, 2.384185791015625e-07 ;  /* 0x00000004ff097431 */ /* 0x001fc400000001ff */
[----:B------:R-:W-:Y:S01]  /*0350*/  IMAD.MOV.U32 R7, RZ, RZ, 0x4 ;  /* 0x00000004ff077424 */ /* 0x000fe200078e00ff */
[----:B------:R0:W5:Y:S01]  /*0360*/  LDG.E R16, desc[UR18][R10.64] ;  /* 0x000000120a107981 */ /* 0x000162000c1e1900 */
[----:B------:R-:W-:-:S03]  /*0370*/  IMAD.WIDE R4, R14, R5, UR10 ;  /* 0x0000000a0e047e25 */ /* 0x000fc6000f8e0205 */
[----:B------:R-:W5:Y:S01]  /*0380*/  LDG.E R15, desc[UR18][R2.64+-0x4] ;  /* 0xfffffc12020f7981 */ /* 0x000f62000c1e1900 */
[C---:B------:R-:W-:Y:S01]  /*0390*/  IMAD.WIDE R6, R14.reuse, R7, UR12 ;  /* 0x0000000c0e067e25 */ /* 0x040fe2000f8e0207 */
[----:B------:R-:W-:Y:S02]  /*03a0*/  MOV R27, 0x4 ;  /* 0x00000004001b7802 */ /* 0x000fe40000000f00 */
[----:B------:R1:W5:Y:S01]  /*03b0*/  LDG.E R4, desc[UR18][R4.64] ;  /* 0x0000001204047981 */ /* 0x000362000c1e1900 */
[----:B------:R-:W-:-:S03]  /*03c0*/  IMAD.WIDE R8, R14, R9, UR14 ;  /* 0x0000000e0e087e25 */ /* 0x000fc6000f8e0209 */
[----:B------:R-:W5:Y:S01]  /*03d0*/  LDG.E R23, desc[UR18][R2.64] ;  /* 0x0000001202177981 */ /* 0x000f62000c1e1900 */
[----:B0-----:R-:W-:-:S03]  /*03e0*/  IMAD.WIDE R10, R14, R27, UR16 ;  /* 0x000000100e0a7e25 */ /* 0x001fc6000f8e021b */
[----:B------:R-:W5:Y:S04]  /*03f0*/  LDG.E R7, desc[UR18][R6.64] ;  /* 0x0000001206077981 */ /* 0x000f68000c1e1900 */
[----:B------:R-:W5:Y:S04]  /*0400*/  LDG.E R24, desc[UR18][R2.64+0x4] ;  /* 0x0000041202187981 */ /* 0x000f68000c1e1900 */
[----:B------:R-:W5:Y:S04]  /*0410*/  LDG.E R8, desc[UR18][R8.64] ;  /* 0x0000001208087981 */ /* 0x000f68000c1e1900 */
[----:B------:R-:W5:Y:S04]  /*0420*/  LDG.E R25, desc[UR18][R2.64+0x8] ;  /* 0x0000081202197981 */ /* 0x000f68000c1e1900 */
[----:B------:R-:W5:Y:S04]  /*0430*/  LDG.E R10, desc[UR18][R10.64] ;  /* 0x000000120a0a7981 */ /* 0x000f68000c1e1900 */
[----:B------:R0:W5:Y:S01]  /*0440*/  LDG.E R27, desc[UR18][R2.64+0xc] ;  /* 0x00000c12021b7981 */ /* 0x000162000c1e1900 */
[----:B------:R-:W-:-:S04]  /*0450*/  UIADD3 UR5, UPT, UPT, UR5, 0x8, URZ ;  /* 0x0000000805057890 */ /* 0x000fc8000fffe0ff */
[----:B------:R-:W-:Y:S01]  /*0460*/  UISETP.NE.AND UP0, UPT, UR5, URZ, UPT ;  /* 0x000000ff0500728c */ /* 0x000fe2000bf05270 */
[----:B-1----:R-:W-:Y:S02]  /*0470*/  MOV R5, UR20 ;  /* 0x0000001400057c02 */ /* 0x002fe40008000f00 */
[----:B0-----:R-:W-:Y:S02]  /*0480*/  IADD3 R2, P0, PT, R2, 0x20, RZ ;  /* 0x0000002002027810 */ /* 0x001fe40007f1e0ff */
[----:B------:R-:W-:Y:S02]  /*0490*/  LEA R14, R5, R14, 0x3 ;  /* 0x0000000e050e7211 */ /* 0x000fe400078e18ff */
[----:B------:R-:W-:Y:S01]  /*04a0*/  IADD3.X R3, PT, PT, RZ, R3, RZ, P0, !PT ;  /* 0x00000003ff037210 */ /* 0x000fe200007fe4ff */
[----:B--2---:R-:W-:-:S04]  /*04b0*/  FFMA R22, R21, R22, R12 ;  /* 0x0000001615167223 */ /* 0x004fc8000000000c */
[----:B---3--:R-:W-:-:S04]  /*04c0*/  FFMA R20, R19, R20, R22 ;  /* 0x0000001413147223 */ /* 0x008fc80000000016 */
[----:B----4-:R-:W-:-:S04]  /*04d0*/  FFMA R18, R17, R18, R20 ;  /* 0x0000001211127223 */ /* 0x010fc80000000014 */
[----:B-----5:R-:W-:-:S04]  /*04e0*/  FFMA R16, R15, R16, R18 ;  /* 0x000000100f107223 */ /* 0x020fc80000000012 */
[----:B------:R-:W-:-:S04]  /*04f0*/  FFMA R23, R23, R4, R16 ;  /* 0x0000000417177223 */ /* 0x000fc80000000010 */
[----:B------:R-:W-:-:S04]  /*0500*/  FFMA R24, R24, R7, R23 ;  /* 0x0000000718187223 */ /* 0x000fc80000000017 */
[----:B------:R-:W-:-:S04]  /*0510*/  FFMA R8, R25, R8, R24 ;  /* 0x0000000819087223 */ /* 0x000fc80000000018 */
[----:B------:R-:W-:Y:S01]  /*0520*/  FFMA R12, R27, R10, R8 ;  /* 0x0000000a1b0c7223 */ /* 0x000fe20000000008 */
[----:B------:R-:W-:Y:S06]  /*0530*/  BRA.U UP0, `(.L_x_7) ;  /* 0xfffffffd003c7547 */ /* 0x000fec000b83ffff */
.L_x_6:
[----:B------:R-:W-:-:S04]  /*0540*/  ULOP3.LUT UR6, UR20, 0x7, URZ, 0xc0, !UPT ;  /* 0x0000000714067892 */ /* 0x000fc8000f8ec0ff */
[----:B------:R-:W-:-:S09]  /*0550*/  UISETP.NE.AND UP0, UPT, UR6, URZ, UPT ;  /* 0x000000ff0600728c */ /* 0x000fd2000bf05270 */
[----:B------:R-:W-:Y:S05]  /*0560*/  BRA.U !UP0, `(.L_x_8) ;  /* 0x0000000508387547 */ /* 0x000fea000b800000 */
[----:B------:R-:W-:Y:S02]  /*0570*/  UISETP.GE.U32.AND UP0, UPT, UR6, 0x4, UPT ;  /* 0x000000040600788c */ /* 0x000fe4000bf06070 */
[----:B------:R-:W-:-:S04]  /*0580*/  ULOP3.LUT UR5, UR20, 0x3, URZ, 0xc0, !UPT ;  /* 0x0000000314057892 */ /* 0x000fc8000f8ec0ff */
[----:B------:R-:W-:-:S03]  /*0590*/  UISETP.NE.AND UP1, UPT, UR5, URZ, UPT ;  /* 0x000000ff0500728c */ /* 0x000fc6000bf25270 */
[----:B------:R-:W-:Y:S08]  /*05a0*/  BRA.U !UP0, `(.L_x_9) ;  /* 0x00000001087c7547 */ /* 0x000ff0000b800000 */
[----:B------:R-:W1:Y:S01]  /*05b0*/  LDC.64 R6, c[0x0][0x388] ;  /* 0x0000e200ff067b82 */ /* 0x000e620000000a00 */
[----:B------:R-:W2:Y:S01]  /*05c0*/  LDCU.64 UR6, c[0x0][0x380] ;  /* 0x00007000ff0677ac */ /* 0x000ea20008000a00 */
[----:B------:R-:W-:Y:S01]  /*05d0*/  IMAD.U32 R9, RZ, RZ, UR4 ;  /* 0x00000004ff097e24 */ /* 0x000fe2000f8e00ff */
[C---:B------:R-:W-:Y:S02]  /*05e0*/  IADD3 R3, PT, PT, R13.reuse, UR4, RZ ;  /* 0x000000040d037c10 */ /* 0x040fe4000fffe0ff */
[----:B------:R-:W-:Y:S01]  /*05f0*/  IADD3 R10, P0, PT, R13, UR4, RZ ;  /* 0x000000040d0a7c10 */ /* 0x000fe2000ff1e0ff */
[----:B------:R-:W-:Y:S01]  /*0600*/  IMAD R9, R9, UR20, R0 ;  /* 0x0000001409097c24 */ /* 0x000fe2000f8e0200 */
[----:B------:R-:W-:Y:S01]  /*0610*/  MOV R11, UR20 ;  /* 0x00000014000b7c02 */ /* 0x000fe20008000f00 */
[----:B------:R-:W3:Y:S01]  /*0620*/  LDC.64 R4, c[0x0][0x380] ;  /* 0x0000e000ff047b82 */ /* 0x000ee20000000a00 */
[----:B------:R-:W-:Y:S01]  /*0630*/  MOV R15, UR20 ;  /* 0x00000014000f7c02 */ /* 0x000fe20008000f00 */
[----:B-1----:R-:W-:Y:S01]  /*0640*/  IMAD.WIDE R6, R9, 0x4, R6 ;  /* 0x0000000409067825 */ /* 0x002fe200078e0206 */
[----:B------:R-:W-:-:S05]  /*0650*/  MOV R9, UR20 ;  /* 0x0000001400097c02 */ /* 0x000fca0008000f00 */
[----:B------:R-:W-:Y:S02]  /*0660*/  IMAD.WIDE R8, R9, 0x4, R6 ;  /* 0x0000000409087825 */ /* 0x000fe400078e0206 */
[----:B0-----:R-:W4:Y:S02]  /*0670*/  LDG.E R6, desc[UR18][R6.64] ;  /* 0x0000001206067981 */ /* 0x001f24000c1e1900 */
[----:B---3--:R-:W-:Y:S01]  /*0680*/  IMAD.WIDE.U32 R4, R3, 0x4, R4 ;  /* 0x0000000403047825 */ /* 0x008fe200078e0004 */
[----:B------:R-:W-:Y:S01]  /*0690*/  IADD3.X R3, PT, PT, RZ, RZ, RZ, P0, !PT ;  /* 0x000000ffff037210 */ /* 0x000fe200007fe4ff */
[----:B------:R-:W3:Y:S01]  /*06a0*/  LDG.E R17, desc[UR18][R8.64] ;  /* 0x0000001208117981 */ /* 0x000ee2000c1e1900 */
[----:B--2---:R-:W-:-:S03]  /*06b0*/  LEA R2, P0, R10, UR6, 0x2 ;  /* 0x000000060a027c11 */ /* 0x004fc6000f8010ff */
[----:B------:R-:W4:Y:S01]  /*06c0*/  LDG.E R5, desc[UR18][R4.64] ;  /* 0x0000001204057981 */ /* 0x000f22000c1e1900 */
[----:B------:R-:W-:Y:S01]  /*06d0*/  LEA.HI.X R3, R10, UR7, R3, 0x2, P0 ;  /* 0x000000070a037c11 */ /* 0x000fe200080f1403 */
[----:B------:R-:W-:-:S04]  /*06e0*/  IMAD.WIDE R10, R11, 0x4, R8 ;  /* 0x000000040b0a7825 */ /* 0x000fc800078e0208 */
[----:B------:R-:W3:Y:S01]  /*06f0*/  LDG.E R16, desc[UR18][R2.64+0x4] ;  /* 0x0000041202107981 */ /* 0x000ee2000c1e1900 */
[----:B------:R-:W-:-:S03]  /*0700*/  IMAD.WIDE R14, R15, 0x4, R10 ;  /* 0x000000040f0e7825 */ /* 0x000fc600078e020a */
[----:B------:R-:W2:Y:S04]  /*0710*/  LDG.E R19, desc[UR18][R10.64] ;  /* 0x000000120a137981 */ /* 0x000ea8000c1e1900 */
[----:B------:R-:W2:Y:S04]  /*0720*/  LDG.E R18, desc[UR18][R2.64+0x8] ;  /* 0x0000081202127981 */ /* 0x000ea8000c1e1900 */
[----:B------:R-:W5:Y:S04]  /*0730*/  LDG.E R20, desc[UR18][R2.64+0xc] ;  /* 0x00000c1202147981 */ /* 0x000f68000c1e1900 */
[----:B------:R-:W5:Y:S01]  /*0740*/  LDG.E R14, desc[UR18][R14.64] ;  /* 0x000000120e0e7981 */ /* 0x000f62000c1e1900 */
[----:B------:R-:W-:Y:S01]  /*0750*/  UIADD3 UR4, UPT, UPT, UR4, 0x4, URZ ;  /* 0x0000000404047890 */ /* 0x000fe2000fffe0ff */
[----:B----4-:R-:W-:-:S04]  /*0760*/  FFMA R5, R5, R6, R12 ;  /* 0x0000000605057223 */ /* 0x010fc8000000000c */
[----:B---3--:R-:W-:-:S04]  /*0770*/  FFMA R5, R16, R17, R5 ;  /* 0x0000001110057223 */ /* 0x008fc80000000005 */
[----:B--2---:R-:W-:-:S04]  /*0780*/  FFMA R5, R18, R19, R5 ;  /* 0x0000001312057223 */ /* 0x004fc80000000005 */
[----:B-----5:R-:W-:-:S07]  /*0790*/  FFMA R12, R20, R14, R5 ;  /* 0x0000000e140c7223 */ /* 0x020fce0000000005 */
.L_x_9:
[----:B------:R-:W-:Y:S05]  /*07a0*/  BRA.U !UP1, `(.L_x_8) ;  /* 0x0000000109a87547 */ /* 0x000fea000b800000 */
[----:B------:R-:W-:Y:S01]  /*07b0*/  UISETP.NE.AND UP0, UPT, UR5, 0x1, UPT ;  /* 0x000000010500788c */ /* 0x000fe2000bf05270 */
[----:B------:R-:W-:Y:S01]  /*07c0*/  MOV R7, UR4 ;  /* 0x0000000400077c02 */ /* 0x000fe20008000f00 */
[----:B------:R-:W-:Y:S02]  /*07d0*/  ULOP3.LUT UR5, UR20, 0x1, URZ, 0xc0, !UPT ;  /* 0x0000000114057892 */ /* 0x000fe4000f8ec0ff */
[----:B------:R-:W-:Y:S02]  /*07e0*/  MOV R15, UR20 ;  /* 0x00000014000f7c02 */ /* 0x000fe40008000f00 */
[----:B------:R-:W-:Y:S01]  /*07f0*/  UISETP.NE.U32.AND UP1, UPT, UR5, 0x1, UPT ;  /* 0x000000010500788c */ /* 0x000fe2000bf25070 */
[----:B------:R-:W-:-:S04]  /*0800*/  PLOP3.LUT P1, PT, PT, PT, UP0, 0x80, 0x8 ;  /* 0x000000000008781c */ /* 0x000fc80003f2f008 */
[----:B------:R-:W1:Y:S01]  /*0810*/  @UP0 LDCU.128 UR8, c[0x0][0x380] ;  /* 0x00007000ff0807ac */ /* 0x000e620008000c00 */
[----:B------:R-:W-:Y:S01]  /*0820*/  PLOP3.LUT P0, PT, PT, PT, UP1, 0x80, 0x8 ;  /* 0x000000000008781c */ /* 0x000fe20003f0f018 */
[----:B------:R-:W2:Y:S04]  /*0830*/  @UP0 LDCU.64 UR6, c[0x0][0x380] ;  /* 0x00007000ff0607ac */ /* 0x000ea80008000a00 */
[----:B------:R-:W3:Y:S03]  /*0840*/  @!UP1 LDCU.128 UR12, c[0x0][0x380] ;  /* 0x00007000ff0c97ac */ /* 0x000ee60008000c00 */
[C---:B------:R-:W-:Y:S02]  /*0850*/  @P1 IADD3 R3, PT, PT, R13.reuse, UR4, RZ ;  /* 0x000000040d031c10 */ /* 0x040fe4000fffe0ff */
[----:B------:R-:W-:Y:S01]  /*0860*/  @P1 IADD3 R6, P2, PT, R13, UR4, RZ ;  /* 0x000000040d061c10 */ /* 0x000fe2000ff5e0ff */
[----:B------:R-:W-:Y:S01]  /*0870*/  @UP0 UIADD3 UR4, UPT, UPT, UR4, 0x2, URZ ;  /* 0x0000000204040890 */ /* 0x000fe2000fffe0ff */
[----:B-1----:R-:W-:Y:S01]  /*0880*/  MOV R11, UR9 ;  /* 0x00000009000b7c02 */ /* 0x002fe20008000f00 */
[----:B------:R-:W-:Y:S01]  /*0890*/  IMAD.U32 R10, RZ, RZ, UR8 ;  /* 0x00000008ff0a7e24 */ /* 0x000fe2000f8e00ff */
[----:B------:R-:W-:-:S02]  /*08a0*/  MOV R4, UR10 ;  /* 0x0000000a00047c02 */ /* 0x000fc40008000f00 */
[----:B------:R-:W-:Y:S01]  /*08b0*/  MOV R5, UR11 ;  /* 0x0000000b00057c02 */ /* 0x000fe20008000f00 */
[----:B------:R-:W-:-:S04]  /*08c0*/  @P1 IMAD.WIDE.U32 R10, R3, 0x4, R10 ;  /* 0x00000004030a1825 */ /* 0x000fc800078e000a */
[----:B------:R-:W-:Y:S01]  /*08d0*/  @P1 IMAD R3, R7, UR20, R0 ;  /* 0x0000001407031c24 */ /* 0x000fe2000f8e0200 */
[----:B------:R-:W-:Y:S01]  /*08e0*/  @P1 IADD3.X R7, PT, PT, RZ, RZ, RZ, P2, !PT ;  /* 0x000000ffff071210 */ /* 0x000fe200017fe4ff */
[----:B------:R-:W-:Y:S01]  /*08f0*/  IMAD.U32 R19, RZ, RZ, UR4 ;  /* 0x00000004ff137e24 */ /* 0x000fe2000f8e00ff */
[C---:B--2---:R-:W-:Y:S01]  /*0900*/  @P1 LEA R2, P2, R6.reuse, UR6, 0x2 ;  /* 0x0000000606021c11 */ /* 0x044fe2000f8410ff */
[----:B------:R-:W-:Y:S01]  /*0910*/  @P1 IMAD.WIDE R4, R3, 0x4, R4 ;  /* 0x0000000403041825 */ /* 0x000fe200078e0204 */
[----:B------:R-:W-:Y:S01]  /*0920*/  @!P0 IADD3 R17, PT, PT, R13, UR4, RZ ;  /* 0x000000040d118c10 */ /* 0x000fe2000fffe0ff */
[----:B0-----:R-:W2:Y:S01]  /*0930*/  @P1 LDG.E R11, desc[UR18][R10.64] ;  /* 0x000000120a0b1981 */ /* 0x001ea2000c1e1900 */
[----:B------:R-:W-:Y:S01]  /*0940*/  @P1 LEA.HI.X R3, R6, UR7, R7, 0x2, P2 ;  /* 0x0000000706031c11 */ /* 0x000fe200090f1407 */
[----:B------:R-:W-:Y:S01]  /*0950*/  @!P0 IMAD R19, R19, UR20, R0 ;  /* 0x0000001413138c24 */ /* 0x000fe2000f8e0200 */
[----:B---3--:R-:W-:Y:S01]  /*0960*/  MOV R6, UR12 ;  /* 0x0000000c00067c02 */ /* 0x008fe20008000f00 */
[----:B------:R-:W-:Y:S01]  /*0970*/  @P1 IMAD.WIDE R14, R15, 0x4, R4 ;  /* 0x000000040f0e1825 */ /* 0x000fe200078e0204 */
[----:B------:R-:W-:Y:S01]  /*0980*/  MOV R7, UR13 ;  /* 0x0000000d00077c02 */ /* 0x000fe20008000f00 */
[----:B------:R-:W2:Y:S01]  /*0990*/  @P1 LDG.E R4, desc[UR18][R4.64] ;  /* 0x0000001204041981 */ /* 0x000ea2000c1e1900 */
[----:B------:R-:W-:-:S02]  /*09a0*/  MOV R8, UR14 ;  /* 0x0000000e00087c02 */ /* 0x000fc40008000f00 */
[----:B------:R-:W-:Y:S01]  /*09b0*/  MOV R9, UR15 ;  /* 0x0000000f00097c02 */ /* 0x000fe20008000f00 */
[----:B------:R-:W-:Y:S01]  /*09c0*/  @!P0 IMAD.WIDE.U32 R6, R17, 0x4, R6 ;  /* 0x0000000411068825 */ /* 0x000fe200078e0006 */
[----:B------:R-:W3:Y:S03]  /*09d0*/  @P1 LDG.E R14, desc[UR18][R14.64] ;  /* 0x000000120e0e1981 */ /* 0x000ee6000c1e1900 */
[----:B------:R-:W-:Y:S01]  /*09e0*/  @!P0 IMAD.WIDE R8, R19, 0x4, R8 ;  /* 0x0000000413088825 */ /* 0x000fe200078e0208 */
[----:B------:R-:W3:Y:S04]  /*09f0*/  @P1 LDG.E R2, desc[UR18][R2.64+0x4] ;  /* 0x0000041202021981 */ /* 0x000ee8000c1e1900 */
[----:B------:R-:W4:Y:S04]  /*0a00*/  @!P0 LDG.E R7, desc[UR18][R6.64] ;  /* 0x0000001206078981 */ /* 0x000f28000c1e1900 */
[----:B------:R-:W4:Y:S01]  /*0a10*/  @!P0 LDG.E R8, desc[UR18][R8.64] ;  /* 0x0000001208088981 */ /* 0x000f22000c1e1900 */
[----:B--2---:R-:W-:-:S04]  /*0a20*/  @P1 FFMA R11, R11, R4, R12 ;  /* 0x000000040b0b1223 */ /* 0x004fc8000000000c */
[----:B---3--:R-:W-:-:S04]  /*0a30*/  @P1 FFMA R12, R2, R14, R11 ;  /* 0x0000000e020c1223 */ /* 0x008fc8000000000b */
[----:B----4-:R-:W-:-:S07]  /*0a40*/  @!P0 FFMA R12, R7, R8, R12 ;  /* 0x00000008070c8223 */ /* 0x010fce000000000c */
.L_x_8:
[----:B------:R-:W1:Y:S01]  /*0a50*/  LDC.64 R2, c[0x0][0x390] ;  /* 0x0000e400ff027b82 */ /* 0x000e620000000a00 */
[----:B------:R-:W-:-:S05]  /*0a60*/  IADD3 R13, PT, PT, R0, R13, RZ ;  /* 0x0000000d000d7210 */ /* 0x000fca0007ffe0ff */
[----:B-1----:R-:W-:-:S05]  /*0a70*/  IMAD.WIDE R2, R13, 0x4, R2 ;  /* 0x000000040d027825 */ /* 0x002fca00078e0202 */
[----:B0-----:R-:W-:Y:S01]  /*0a80*/  STG.E desc[UR18][R2.64], R12 ;  /* 0x0000000c02007986 */ /* 0x001fe2000c101912 */
[----:B------:R-:W-:Y:S05]  /*0a90*/  EXIT ;  /* 0x000000000000794d */ /* 0x000fea0003800000 */
.L_x_10:
        /* <DEDUP_REMOVED lines=14> */
.L_x_12:


//--------------------- .nv.shared._Z28alphaTensorLargeMatMulKernelPKfS0_PfS0_S0_S0_ --------------------------
	.section	.nv.shared._Z28alphaTensorLargeMatMulKernelPKfS0_PfS0_S0_S0_,"aw",@nobits
	.sectionflags	@""
	.align	4
.nv.shared._Z28alphaTensorLargeMatMulKernelPKfS0_PfS0_S0_S0_:
	.zero		1116


//--------------------- .nv.shared.reserved.0     --------------------------
	.section	.nv.shared.reserved.0,"aw",@nobits
	.weak		__nv_reservedSMEM_offset_0_alias
	.size		__nv_reservedSMEM_offset_0_alias, 0, 64
	.other		__nv_reservedSMEM_offset_0_alias,@"STO_CUDA_RESERVED_SHARED STV_DEFAULT"
__nv_reservedSMEM_offset_0_alias:
	.zero		0
	.zero		64


//--------------------- .nv.constant0._Z28alphaTensorLargeMatMulKernelPKfS0_PfS0_S0_S0_ --------------------------
	.section	.nv.constant0._Z28alphaTensorLargeMatMulKernelPKfS0_PfS0_S0_S0_,"a",@progbits
	.sectionflags	@""
	.align	4
.nv.constant0._Z28alphaTensorLargeMatMulKernelPKfS0_PfS0_S0_S0_:
	.zero		944


//--------------------- .nv.constant0._Z17naiveMatMulKernelPKfS0_Pfi --------------------------
	.section	.nv.constant0._Z17naiveMatMulKernelPKfS0_Pfi,"a",@progbits
	.sectionflags	@""
	.align	4
.nv.constant0._Z17naiveMatMulKernelPKfS0_Pfi:
	.zero		924


//--------------------- SYMBOLS --------------------------

	.type		.nv.reservedSmem.offset0,@object
	.size		.nv.reservedSmem.offset0,0x4
	.type		.nv.reservedSmem.cap,@object
	.size		.nv.reservedSmem.cap,0x4
